//
// Generated by NVIDIA NVVM Compiler
//
// Compiler Build ID: CL-36424714
// Cuda compilation tools, release 13.0, V13.0.88
// Based on NVVM 20.0.0
//

.version 9.0
.target sm_100
.address_size 64

	// .globl	default_function_kernel0
// _ZZ24default_function_kernel0E15pad_temp_shared has been demoted
// _ZZ24default_function_kernel0E13kernel_shared has been demoted

.visible .entry default_function_kernel0(
	.param .u64 .ptr .align 1 default_function_kernel0_param_0,
	.param .u64 .ptr .align 1 default_function_kernel0_param_1,
	.param .u64 .ptr .align 1 default_function_kernel0_param_2
)
{
	.reg .pred 	%p<49>;
	.reg .b32 	%r<60>;
	.reg .b32 	%f<686>;
	.reg .b64 	%rd<19>;
	// demoted variable
	.shared .align 4 .b8 _ZZ24default_function_kernel0E15pad_temp_shared[1536];
	// demoted variable
	.shared .align 4 .b8 _ZZ24default_function_kernel0E13kernel_shared[3072];
	ld.param.u64 	%rd6, [default_function_kernel0_param_0];
	cvta.to.global.u64 	%rd1, %rd6;
	mov.u32 	%r1, %ctaid.x;
	mov.u32 	%r18, %tid.z;
	mov.u32 	%r19, _ZZ24default_function_kernel0E15pad_temp_shared;
	mad.lo.s32 	%r2, %r18, 192, %r19;
	setp.lt.u32 	%p1, %r1, 13;
	mov.f32 	%f654, 0f00000000;
	mov.b32 	%r56, 0;
	mov.u32 	%r22, %ctaid.y;
	mul.lo.s32 	%r23, %r22, 224;
	mad.lo.s32 	%r24, %r18, 6272, %r23;
	shl.b32 	%r25, %r1, 2;
	add.s32 	%r26, %r24, %r25;
	mov.f32 	%f655, %f654;
	mov.f32 	%f656, %f654;
	mov.f32 	%f657, %f654;
	mov.f32 	%f658, %f654;
	mov.f32 	%f659, %f654;
	mov.f32 	%f660, %f654;
	mov.f32 	%f661, %f654;
	mov.f32 	%f662, %f654;
	mov.f32 	%f663, %f654;
	mov.f32 	%f664, %f654;
	mov.f32 	%f665, %f654;
	mov.f32 	%f666, %f654;
	mov.f32 	%f667, %f654;
	mov.f32 	%f668, %f654;
	mov.f32 	%f669, %f654;
	mov.f32 	%f670, %f654;
	mov.f32 	%f671, %f654;
	mov.f32 	%f672, %f654;
	mov.f32 	%f673, %f654;
	mov.f32 	%f674, %f654;
	mov.f32 	%f675, %f654;
	mov.f32 	%f676, %f654;
	mov.f32 	%f677, %f654;
	mov.f32 	%f678, %f654;
	mov.f32 	%f679, %f654;
	mov.f32 	%f680, %f654;
	mov.f32 	%f681, %f654;
	mov.f32 	%f682, %f654;
	mov.f32 	%f683, %f654;
	mov.f32 	%f684, %f654;
	mov.f32 	%f685, %f654;
$L__BB0_1:
	mad.lo.s32 	%r27, %r56, 50176, %r26;
	add.s32 	%r4, %r27, -57;
	mov.b32 	%r57, 0;
$L__BB0_2:
	setp.ne.s32 	%p6, %r1, 0;
	bar.sync 	0;
	mov.u32 	%r28, %ctaid.y;
	shl.b32 	%r6, %r28, 2;
	or.b32  	%r7, %r57, %r6;
	setp.ne.s32 	%p7, %r7, 0;
	and.pred  	%p2, %p6, %p7;
	mul.lo.s32 	%r8, %r57, 56;
	add.s32 	%r29, %r4, %r8;
	mul.wide.s32 	%rd7, %r29, 4;
	add.s64 	%rd2, %rd1, %rd7;
	mov.f32 	%f622, 0f00000000;
	not.pred 	%p8, %p2;
	@%p8 bra 	$L__BB0_4;
	ld.global.nc.f32 	%f622, [%rd2];
$L__BB0_4:
	st.shared.f32 	[%r2], %f622;
	setp.eq.s32 	%p9, %r7, 0;
	mov.f32 	%f623, 0f00000000;
	@%p9 bra 	$L__BB0_6;
	ld.global.nc.f32 	%f623, [%rd2+4];
$L__BB0_6:
	setp.eq.s32 	%p10, %r7, 0;
	st.shared.f32 	[%r2+4], %f623;
	mov.f32 	%f624, 0f00000000;
	@%p10 bra 	$L__BB0_8;
	ld.global.nc.f32 	%f624, [%rd2+8];
$L__BB0_8:
	setp.eq.s32 	%p11, %r7, 0;
	st.shared.f32 	[%r2+8], %f624;
	mov.f32 	%f625, 0f00000000;
	@%p11 bra 	$L__BB0_10;
	ld.global.nc.f32 	%f625, [%rd2+12];
$L__BB0_10:
	setp.eq.s32 	%p12, %r7, 0;
	st.shared.f32 	[%r2+12], %f625;
	mov.f32 	%f626, 0f00000000;
	@%p12 bra 	$L__BB0_12;
	ld.global.nc.f32 	%f626, [%rd2+16];
$L__BB0_12:
	setp.ne.s32 	%p13, %r7, 0;
	setp.lt.u32 	%p14, %r1, 13;
	st.shared.f32 	[%r2+16], %f626;
	and.pred  	%p3, %p13, %p14;
	mov.f32 	%f627, 0f00000000;
	not.pred 	%p15, %p3;
	@%p15 bra 	$L__BB0_14;
	ld.global.nc.f32 	%f627, [%rd2+20];
$L__BB0_14:
	setp.eq.s32 	%p16, %r1, 0;
	st.shared.f32 	[%r2+20], %f627;
	mov.f32 	%f628, 0f00000000;
	@%p16 bra 	$L__BB0_16;
	add.s32 	%r32, %r29, 56;
	mul.wide.u32 	%rd8, %r32, 4;
	add.s64 	%rd9, %rd1, %rd8;
	ld.global.nc.f32 	%f628, [%rd9];
$L__BB0_16:
	setp.gt.u32 	%p17, %r1, 12;
	st.shared.f32 	[%r2+24], %f628;
	add.s32 	%r34, %r29, 57;
	mul.wide.u32 	%rd10, %r34, 4;
	add.s64 	%rd3, %rd1, %rd10;
	ld.global.nc.f32 	%f202, [%rd3];
	st.shared.f32 	[%r2+28], %f202;
	ld.global.nc.f32 	%f203, [%rd3+4];
	st.shared.f32 	[%r2+32], %f203;
	ld.global.nc.f32 	%f204, [%rd3+8];
	st.shared.f32 	[%r2+36], %f204;
	ld.global.nc.f32 	%f205, [%rd3+12];
	st.shared.f32 	[%r2+40], %f205;
	mov.f32 	%f629, 0f00000000;
	@%p17 bra 	$L__BB0_18;
	ld.global.nc.f32 	%f629, [%rd3+16];
$L__BB0_18:
	setp.eq.s32 	%p18, %r1, 0;
	st.shared.f32 	[%r2+44], %f629;
	mov.f32 	%f630, 0f00000000;
	@%p18 bra 	$L__BB0_20;
	ld.global.nc.f32 	%f630, [%rd3+220];
$L__BB0_20:
	setp.gt.u32 	%p19, %r1, 12;
	st.shared.f32 	[%r2+48], %f630;
	ld.global.nc.f32 	%f208, [%rd3+224];
	st.shared.f32 	[%r2+52], %f208;
	ld.global.nc.f32 	%f209, [%rd3+228];
	st.shared.f32 	[%r2+56], %f209;
	ld.global.nc.f32 	%f210, [%rd3+232];
	st.shared.f32 	[%r2+60], %f210;
	ld.global.nc.f32 	%f211, [%rd3+236];
	st.shared.f32 	[%r2+64], %f211;
	mov.f32 	%f631, 0f00000000;
	@%p19 bra 	$L__BB0_22;
	ld.global.nc.f32 	%f631, [%rd3+240];
$L__BB0_22:
	setp.ne.s32 	%p20, %r1, 0;
	st.shared.f32 	[%r2+68], %f631;
	add.s32 	%r9, %r6, %r57;
	setp.lt.u32 	%p21, %r9, 54;
	and.pred  	%p4, %p20, %p21;
	mov.f32 	%f632, 0f00000000;
	not.pred 	%p22, %p4;
	@%p22 bra 	$L__BB0_24;
	ld.global.nc.f32 	%f632, [%rd3+444];
$L__BB0_24:
	setp.gt.u32 	%p23, %r9, 53;
	st.shared.f32 	[%r2+72], %f632;
	mov.f32 	%f633, 0f00000000;
	@%p23 bra 	$L__BB0_26;
	ld.global.nc.f32 	%f633, [%rd3+448];
$L__BB0_26:
	setp.gt.u32 	%p24, %r9, 53;
	st.shared.f32 	[%r2+76], %f633;
	mov.f32 	%f634, 0f00000000;
	@%p24 bra 	$L__BB0_28;
	ld.global.nc.f32 	%f634, [%rd3+452];
$L__BB0_28:
	setp.gt.u32 	%p25, %r9, 53;
	st.shared.f32 	[%r2+80], %f634;
	mov.f32 	%f635, 0f00000000;
	@%p25 bra 	$L__BB0_30;
	ld.global.nc.f32 	%f635, [%rd3+456];
$L__BB0_30:
	setp.gt.u32 	%p27, %r9, 53;
	st.shared.f32 	[%r2+84], %f635;
	mov.f32 	%f636, 0f00000000;
	mov.pred 	%p48, 0;
	@%p27 bra 	$L__BB0_32;
	ld.global.nc.f32 	%f636, [%rd3+460];
	mov.pred 	%p48, %p1;
$L__BB0_32:
	st.shared.f32 	[%r2+88], %f636;
	mov.f32 	%f637, 0f00000000;
	not.pred 	%p28, %p48;
	@%p28 bra 	$L__BB0_34;
	ld.global.nc.f32 	%f637, [%rd3+464];
$L__BB0_34:
	st.shared.f32 	[%r2+92], %f637;
	mov.f32 	%f638, 0f00000000;
	@%p8 bra 	$L__BB0_36;
	ld.global.nc.f32 	%f638, [%rd3+12316];
$L__BB0_36:
	setp.eq.s32 	%p30, %r7, 0;
	st.shared.f32 	[%r2+96], %f638;
	mov.f32 	%f639, 0f00000000;
	@%p30 bra 	$L__BB0_38;
	ld.global.nc.f32 	%f639, [%rd3+12320];
$L__BB0_38:
	setp.eq.s32 	%p31, %r7, 0;
	st.shared.f32 	[%r2+100], %f639;
	mov.f32 	%f640, 0f00000000;
	@%p31 bra 	$L__BB0_40;
	ld.global.nc.f32 	%f640, [%rd3+12324];
$L__BB0_40:
	setp.eq.s32 	%p32, %r7, 0;
	st.shared.f32 	[%r2+104], %f640;
	mov.f32 	%f641, 0f00000000;
	@%p32 bra 	$L__BB0_42;
	ld.global.nc.f32 	%f641, [%rd3+12328];
$L__BB0_42:
	setp.eq.s32 	%p33, %r7, 0;
	st.shared.f32 	[%r2+108], %f641;
	mov.f32 	%f642, 0f00000000;
	@%p33 bra 	$L__BB0_44;
	ld.global.nc.f32 	%f642, [%rd3+12332];
$L__BB0_44:
	st.shared.f32 	[%r2+112], %f642;
	mov.f32 	%f643, 0f00000000;
	@%p15 bra 	$L__BB0_46;
	ld.global.nc.f32 	%f643, [%rd3+12336];
$L__BB0_46:
	setp.eq.s32 	%p35, %r1, 0;
	st.shared.f32 	[%r2+116], %f643;
	mov.f32 	%f644, 0f00000000;
	@%p35 bra 	$L__BB0_48;
	ld.global.nc.f32 	%f644, [%rd3+12540];
$L__BB0_48:
	setp.gt.u32 	%p36, %r1, 12;
	st.shared.f32 	[%r2+120], %f644;
	ld.global.nc.f32 	%f226, [%rd3+12544];
	st.shared.f32 	[%r2+124], %f226;
	ld.global.nc.f32 	%f227, [%rd3+12548];
	st.shared.f32 	[%r2+128], %f227;
	ld.global.nc.f32 	%f228, [%rd3+12552];
	st.shared.f32 	[%r2+132], %f228;
	ld.global.nc.f32 	%f229, [%rd3+12556];
	st.shared.f32 	[%r2+136], %f229;
	mov.f32 	%f645, 0f00000000;
	@%p36 bra 	$L__BB0_50;
	ld.global.nc.f32 	%f645, [%rd3+12560];
$L__BB0_50:
	setp.eq.s32 	%p37, %r1, 0;
	st.shared.f32 	[%r2+140], %f645;
	mov.f32 	%f646, 0f00000000;
	@%p37 bra 	$L__BB0_52;
	ld.global.nc.f32 	%f646, [%rd3+12764];
$L__BB0_52:
	setp.gt.u32 	%p38, %r1, 12;
	st.shared.f32 	[%r2+144], %f646;
	ld.global.nc.f32 	%f232, [%rd3+12768];
	st.shared.f32 	[%r2+148], %f232;
	ld.global.nc.f32 	%f233, [%rd3+12772];
	st.shared.f32 	[%r2+152], %f233;
	ld.global.nc.f32 	%f234, [%rd3+12776];
	st.shared.f32 	[%r2+156], %f234;
	ld.global.nc.f32 	%f235, [%rd3+12780];
	st.shared.f32 	[%r2+160], %f235;
	mov.f32 	%f647, 0f00000000;
	@%p38 bra 	$L__BB0_54;
	ld.global.nc.f32 	%f647, [%rd3+12784];
$L__BB0_54:
	st.shared.f32 	[%r2+164], %f647;
	mov.f32 	%f648, 0f00000000;
	@%p22 bra 	$L__BB0_56;
	ld.global.nc.f32 	%f648, [%rd3+12988];
$L__BB0_56:
	setp.gt.u32 	%p40, %r9, 53;
	st.shared.f32 	[%r2+168], %f648;
	mov.f32 	%f649, 0f00000000;
	@%p40 bra 	$L__BB0_58;
	ld.global.nc.f32 	%f649, [%rd3+12992];
$L__BB0_58:
	setp.gt.u32 	%p41, %r9, 53;
	st.shared.f32 	[%r2+172], %f649;
	mov.f32 	%f650, 0f00000000;
	@%p41 bra 	$L__BB0_60;
	ld.global.nc.f32 	%f650, [%rd3+12996];
$L__BB0_60:
	setp.gt.u32 	%p42, %r9, 53;
	st.shared.f32 	[%r2+176], %f650;
	mov.f32 	%f651, 0f00000000;
	@%p42 bra 	$L__BB0_62;
	ld.global.nc.f32 	%f651, [%rd3+13000];
$L__BB0_62:
	setp.gt.u32 	%p43, %r9, 53;
	st.shared.f32 	[%r2+180], %f651;
	mov.f32 	%f652, 0f00000000;
	@%p43 bra 	$L__BB0_64;
	ld.global.nc.f32 	%f652, [%rd3+13004];
$L__BB0_64:
	st.shared.f32 	[%r2+184], %f652;
	mov.f32 	%f653, 0f00000000;
	@%p28 bra 	$L__BB0_66;
	ld.global.nc.f32 	%f653, [%rd3+13008];
$L__BB0_66:
	ld.param.u64 	%rd17, [default_function_kernel0_param_1];
	mov.u32 	%r36, %tid.z;
	mov.u32 	%r37, _ZZ24default_function_kernel0E13kernel_shared;
	mad.lo.s32 	%r38, %r36, 192, %r37;
	add.s32 	%r58, %r38, 1556;
	st.shared.f32 	[%r2+188], %f653;
	mov.u32 	%r39, %ctaid.z;
	mul.lo.s32 	%r40, %r36, 1152;
	mad.lo.s32 	%r41, %r39, 9216, %r40;
	mad.lo.s32 	%r42, %r56, 144, %r41;
	mad.lo.s32 	%r43, %r57, 3, %r42;
	cvta.to.global.u64 	%rd11, %rd17;
	mul.wide.u32 	%rd12, %r43, 4;
	add.s64 	%rd13, %rd11, %rd12;
	ld.global.nc.f32 	%f242, [%rd13];
	mad.lo.s32 	%r44, %r36, 384, %r37;
	st.shared.f32 	[%r44], %f242;
	ld.global.nc.f32 	%f243, [%rd13+4];
	st.shared.f32 	[%r44+4], %f243;
	ld.global.nc.f32 	%f244, [%rd13+8];
	st.shared.f32 	[%r44+8], %f244;
	ld.global.nc.f32 	%f245, [%rd13+36];
	st.shared.f32 	[%r44+12], %f245;
	ld.global.nc.f32 	%f246, [%rd13+40];
	st.shared.f32 	[%r44+16], %f246;
	ld.global.nc.f32 	%f247, [%rd13+44];
	st.shared.f32 	[%r44+20], %f247;
	ld.global.nc.f32 	%f248, [%rd13+72];
	st.shared.f32 	[%r44+24], %f248;
	ld.global.nc.f32 	%f249, [%rd13+76];
	st.shared.f32 	[%r44+28], %f249;
	ld.global.nc.f32 	%f250, [%rd13+80];
	st.shared.f32 	[%r44+32], %f250;
	ld.global.nc.f32 	%f251, [%rd13+108];
	st.shared.f32 	[%r44+36], %f251;
	ld.global.nc.f32 	%f252, [%rd13+112];
	st.shared.f32 	[%r44+40], %f252;
	ld.global.nc.f32 	%f253, [%rd13+116];
	st.shared.f32 	[%r44+44], %f253;
	ld.global.nc.f32 	%f254, [%rd13+144];
	st.shared.f32 	[%r44+48], %f254;
	ld.global.nc.f32 	%f255, [%rd13+148];
	st.shared.f32 	[%r44+52], %f255;
	ld.global.nc.f32 	%f256, [%rd13+152];
	st.shared.f32 	[%r44+56], %f256;
	ld.global.nc.f32 	%f257, [%rd13+180];
	st.shared.f32 	[%r44+60], %f257;
	ld.global.nc.f32 	%f258, [%rd13+184];
	st.shared.f32 	[%r44+64], %f258;
	ld.global.nc.f32 	%f259, [%rd13+188];
	st.shared.f32 	[%r44+68], %f259;
	ld.global.nc.f32 	%f260, [%rd13+216];
	st.shared.f32 	[%r44+72], %f260;
	ld.global.nc.f32 	%f261, [%rd13+220];
	st.shared.f32 	[%r44+76], %f261;
	ld.global.nc.f32 	%f262, [%rd13+224];
	st.shared.f32 	[%r44+80], %f262;
	ld.global.nc.f32 	%f263, [%rd13+252];
	st.shared.f32 	[%r44+84], %f263;
	ld.global.nc.f32 	%f264, [%rd13+256];
	st.shared.f32 	[%r44+88], %f264;
	ld.global.nc.f32 	%f265, [%rd13+260];
	st.shared.f32 	[%r44+92], %f265;
	ld.global.nc.f32 	%f266, [%rd13+288];
	st.shared.f32 	[%r44+96], %f266;
	ld.global.nc.f32 	%f267, [%rd13+292];
	st.shared.f32 	[%r44+100], %f267;
	ld.global.nc.f32 	%f268, [%rd13+296];
	st.shared.f32 	[%r44+104], %f268;
	ld.global.nc.f32 	%f269, [%rd13+324];
	st.shared.f32 	[%r44+108], %f269;
	ld.global.nc.f32 	%f270, [%rd13+328];
	st.shared.f32 	[%r44+112], %f270;
	ld.global.nc.f32 	%f271, [%rd13+332];
	st.shared.f32 	[%r44+116], %f271;
	ld.global.nc.f32 	%f272, [%rd13+360];
	st.shared.f32 	[%r44+120], %f272;
	ld.global.nc.f32 	%f273, [%rd13+364];
	st.shared.f32 	[%r44+124], %f273;
	ld.global.nc.f32 	%f274, [%rd13+368];
	st.shared.f32 	[%r44+128], %f274;
	ld.global.nc.f32 	%f275, [%rd13+396];
	st.shared.f32 	[%r44+132], %f275;
	ld.global.nc.f32 	%f276, [%rd13+400];
	st.shared.f32 	[%r44+136], %f276;
	ld.global.nc.f32 	%f277, [%rd13+404];
	st.shared.f32 	[%r44+140], %f277;
	ld.global.nc.f32 	%f278, [%rd13+432];
	st.shared.f32 	[%r44+144], %f278;
	ld.global.nc.f32 	%f279, [%rd13+436];
	st.shared.f32 	[%r44+148], %f279;
	ld.global.nc.f32 	%f280, [%rd13+440];
	st.shared.f32 	[%r44+152], %f280;
	ld.global.nc.f32 	%f281, [%rd13+468];
	st.shared.f32 	[%r44+156], %f281;
	ld.global.nc.f32 	%f282, [%rd13+472];
	st.shared.f32 	[%r44+160], %f282;
	ld.global.nc.f32 	%f283, [%rd13+476];
	st.shared.f32 	[%r44+164], %f283;
	ld.global.nc.f32 	%f284, [%rd13+504];
	st.shared.f32 	[%r44+168], %f284;
	ld.global.nc.f32 	%f285, [%rd13+508];
	st.shared.f32 	[%r44+172], %f285;
	ld.global.nc.f32 	%f286, [%rd13+512];
	st.shared.f32 	[%r44+176], %f286;
	ld.global.nc.f32 	%f287, [%rd13+540];
	st.shared.f32 	[%r44+180], %f287;
	ld.global.nc.f32 	%f288, [%rd13+544];
	st.shared.f32 	[%r44+184], %f288;
	ld.global.nc.f32 	%f289, [%rd13+548];
	st.shared.f32 	[%r44+188], %f289;
	ld.global.nc.f32 	%f290, [%rd13+2304];
	st.shared.f32 	[%r44+192], %f290;
	ld.global.nc.f32 	%f291, [%rd13+2308];
	st.shared.f32 	[%r44+196], %f291;
	ld.global.nc.f32 	%f292, [%rd13+2312];
	st.shared.f32 	[%r44+200], %f292;
	ld.global.nc.f32 	%f293, [%rd13+2340];
	st.shared.f32 	[%r44+204], %f293;
	ld.global.nc.f32 	%f294, [%rd13+2344];
	st.shared.f32 	[%r44+208], %f294;
	ld.global.nc.f32 	%f295, [%rd13+2348];
	st.shared.f32 	[%r44+212], %f295;
	ld.global.nc.f32 	%f296, [%rd13+2376];
	st.shared.f32 	[%r44+216], %f296;
	ld.global.nc.f32 	%f297, [%rd13+2380];
	st.shared.f32 	[%r44+220], %f297;
	ld.global.nc.f32 	%f298, [%rd13+2384];
	st.shared.f32 	[%r44+224], %f298;
	ld.global.nc.f32 	%f299, [%rd13+2412];
	st.shared.f32 	[%r44+228], %f299;
	ld.global.nc.f32 	%f300, [%rd13+2416];
	st.shared.f32 	[%r44+232], %f300;
	ld.global.nc.f32 	%f301, [%rd13+2420];
	st.shared.f32 	[%r44+236], %f301;
	ld.global.nc.f32 	%f302, [%rd13+2448];
	st.shared.f32 	[%r44+240], %f302;
	ld.global.nc.f32 	%f303, [%rd13+2452];
	st.shared.f32 	[%r44+244], %f303;
	ld.global.nc.f32 	%f304, [%rd13+2456];
	st.shared.f32 	[%r44+248], %f304;
	ld.global.nc.f32 	%f305, [%rd13+2484];
	st.shared.f32 	[%r44+252], %f305;
	ld.global.nc.f32 	%f306, [%rd13+2488];
	st.shared.f32 	[%r44+256], %f306;
	ld.global.nc.f32 	%f307, [%rd13+2492];
	st.shared.f32 	[%r44+260], %f307;
	ld.global.nc.f32 	%f308, [%rd13+2520];
	st.shared.f32 	[%r44+264], %f308;
	ld.global.nc.f32 	%f309, [%rd13+2524];
	st.shared.f32 	[%r44+268], %f309;
	ld.global.nc.f32 	%f310, [%rd13+2528];
	st.shared.f32 	[%r44+272], %f310;
	ld.global.nc.f32 	%f311, [%rd13+2556];
	st.shared.f32 	[%r44+276], %f311;
	ld.global.nc.f32 	%f312, [%rd13+2560];
	st.shared.f32 	[%r44+280], %f312;
	ld.global.nc.f32 	%f313, [%rd13+2564];
	st.shared.f32 	[%r44+284], %f313;
	ld.global.nc.f32 	%f314, [%rd13+2592];
	st.shared.f32 	[%r44+288], %f314;
	ld.global.nc.f32 	%f315, [%rd13+2596];
	st.shared.f32 	[%r44+292], %f315;
	ld.global.nc.f32 	%f316, [%rd13+2600];
	st.shared.f32 	[%r44+296], %f316;
	ld.global.nc.f32 	%f317, [%rd13+2628];
	st.shared.f32 	[%r44+300], %f317;
	ld.global.nc.f32 	%f318, [%rd13+2632];
	st.shared.f32 	[%r44+304], %f318;
	ld.global.nc.f32 	%f319, [%rd13+2636];
	st.shared.f32 	[%r44+308], %f319;
	ld.global.nc.f32 	%f320, [%rd13+2664];
	st.shared.f32 	[%r44+312], %f320;
	ld.global.nc.f32 	%f321, [%rd13+2668];
	st.shared.f32 	[%r44+316], %f321;
	ld.global.nc.f32 	%f322, [%rd13+2672];
	st.shared.f32 	[%r44+320], %f322;
	ld.global.nc.f32 	%f323, [%rd13+2700];
	st.shared.f32 	[%r44+324], %f323;
	ld.global.nc.f32 	%f324, [%rd13+2704];
	st.shared.f32 	[%r44+328], %f324;
	ld.global.nc.f32 	%f325, [%rd13+2708];
	st.shared.f32 	[%r44+332], %f325;
	ld.global.nc.f32 	%f326, [%rd13+2736];
	st.shared.f32 	[%r44+336], %f326;
	ld.global.nc.f32 	%f327, [%rd13+2740];
	st.shared.f32 	[%r44+340], %f327;
	ld.global.nc.f32 	%f328, [%rd13+2744];
	st.shared.f32 	[%r44+344], %f328;
	ld.global.nc.f32 	%f329, [%rd13+2772];
	st.shared.f32 	[%r44+348], %f329;
	ld.global.nc.f32 	%f330, [%rd13+2776];
	st.shared.f32 	[%r44+352], %f330;
	ld.global.nc.f32 	%f331, [%rd13+2780];
	st.shared.f32 	[%r44+356], %f331;
	ld.global.nc.f32 	%f332, [%rd13+2808];
	st.shared.f32 	[%r44+360], %f332;
	ld.global.nc.f32 	%f333, [%rd13+2812];
	st.shared.f32 	[%r44+364], %f333;
	ld.global.nc.f32 	%f334, [%rd13+2816];
	st.shared.f32 	[%r44+368], %f334;
	ld.global.nc.f32 	%f335, [%rd13+2844];
	st.shared.f32 	[%r44+372], %f335;
	ld.global.nc.f32 	%f336, [%rd13+2848];
	st.shared.f32 	[%r44+376], %f336;
	ld.global.nc.f32 	%f337, [%rd13+2852];
	st.shared.f32 	[%r44+380], %f337;
	bar.sync 	0;
	mov.b32 	%r59, 96;
$L__BB0_67:
	mov.u32 	%r45, _ZZ24default_function_kernel0E15pad_temp_shared;
	add.s32 	%r46, %r45, %r59;
	ld.shared.f32 	%f338, [%r46+-96];
	ld.shared.f32 	%f339, [%r46+-92];
	ld.shared.f32 	%f340, [%r46+-88];
	ld.shared.f32 	%f341, [%r46+-84];
	ld.shared.f32 	%f342, [%r46+-72];
	ld.shared.f32 	%f343, [%r46+-68];
	ld.shared.f32 	%f344, [%r46+-64];
	ld.shared.f32 	%f345, [%r46+-60];
	ld.shared.f32 	%f346, [%r46+-48];
	ld.shared.f32 	%f347, [%r46+-44];
	ld.shared.f32 	%f348, [%r46+-40];
	ld.shared.f32 	%f349, [%r46+-36];
	ld.shared.f32 	%f350, [%r46+-24];
	ld.shared.f32 	%f351, [%r46+-20];
	ld.shared.f32 	%f352, [%r46+-16];
	ld.shared.f32 	%f353, [%r46+-12];
	ld.shared.f32 	%f354, [%r46];
	ld.shared.f32 	%f355, [%r46+4];
	ld.shared.f32 	%f356, [%r46+8];
	ld.shared.f32 	%f357, [%r46+12];
	ld.shared.f32 	%f358, [%r46+24];
	ld.shared.f32 	%f359, [%r46+28];
	ld.shared.f32 	%f360, [%r46+32];
	ld.shared.f32 	%f361, [%r46+36];
	ld.shared.f32 	%f362, [%r46+48];
	ld.shared.f32 	%f363, [%r46+52];
	ld.shared.f32 	%f364, [%r46+56];
	ld.shared.f32 	%f365, [%r46+60];
	ld.shared.f32 	%f366, [%r46+72];
	ld.shared.f32 	%f367, [%r46+76];
	ld.shared.f32 	%f368, [%r46+80];
	ld.shared.f32 	%f369, [%r46+84];
	ld.shared.f32 	%f370, [%r58+-1556];
	ld.shared.f32 	%f371, [%r58+-20];
	ld.shared.f32 	%f372, [%r58+-1544];
	ld.shared.f32 	%f373, [%r58+-8];
	fma.rn.f32 	%f374, %f338, %f370, %f685;
	fma.rn.f32 	%f375, %f338, %f371, %f669;
	fma.rn.f32 	%f376, %f339, %f370, %f681;
	fma.rn.f32 	%f377, %f339, %f371, %f665;
	fma.rn.f32 	%f378, %f340, %f370, %f677;
	fma.rn.f32 	%f379, %f340, %f371, %f661;
	fma.rn.f32 	%f380, %f341, %f370, %f673;
	fma.rn.f32 	%f381, %f341, %f371, %f657;
	fma.rn.f32 	%f382, %f342, %f370, %f684;
	fma.rn.f32 	%f383, %f342, %f371, %f668;
	fma.rn.f32 	%f384, %f343, %f370, %f680;
	fma.rn.f32 	%f385, %f343, %f371, %f664;
	fma.rn.f32 	%f386, %f344, %f370, %f676;
	fma.rn.f32 	%f387, %f344, %f371, %f660;
	fma.rn.f32 	%f388, %f345, %f370, %f672;
	fma.rn.f32 	%f389, %f345, %f371, %f656;
	fma.rn.f32 	%f390, %f346, %f370, %f683;
	fma.rn.f32 	%f391, %f346, %f371, %f667;
	fma.rn.f32 	%f392, %f347, %f370, %f679;
	fma.rn.f32 	%f393, %f347, %f371, %f663;
	fma.rn.f32 	%f394, %f348, %f370, %f675;
	fma.rn.f32 	%f395, %f348, %f371, %f659;
	fma.rn.f32 	%f396, %f349, %f370, %f671;
	fma.rn.f32 	%f397, %f349, %f371, %f655;
	fma.rn.f32 	%f398, %f350, %f370, %f682;
	fma.rn.f32 	%f399, %f350, %f371, %f666;
	fma.rn.f32 	%f400, %f351, %f370, %f678;
	fma.rn.f32 	%f401, %f351, %f371, %f662;
	fma.rn.f32 	%f402, %f352, %f370, %f674;
	fma.rn.f32 	%f403, %f352, %f371, %f658;
	fma.rn.f32 	%f404, %f353, %f370, %f670;
	fma.rn.f32 	%f405, %f353, %f371, %f654;
	fma.rn.f32 	%f406, %f354, %f372, %f374;
	fma.rn.f32 	%f407, %f354, %f373, %f375;
	fma.rn.f32 	%f408, %f355, %f372, %f376;
	fma.rn.f32 	%f409, %f355, %f373, %f377;
	fma.rn.f32 	%f410, %f356, %f372, %f378;
	fma.rn.f32 	%f411, %f356, %f373, %f379;
	fma.rn.f32 	%f412, %f357, %f372, %f380;
	fma.rn.f32 	%f413, %f357, %f373, %f381;
	fma.rn.f32 	%f414, %f358, %f372, %f382;
	fma.rn.f32 	%f415, %f358, %f373, %f383;
	fma.rn.f32 	%f416, %f359, %f372, %f384;
	fma.rn.f32 	%f417, %f359, %f373, %f385;
	fma.rn.f32 	%f418, %f360, %f372, %f386;
	fma.rn.f32 	%f419, %f360, %f373, %f387;
	fma.rn.f32 	%f420, %f361, %f372, %f388;
	fma.rn.f32 	%f421, %f361, %f373, %f389;
	fma.rn.f32 	%f422, %f362, %f372, %f390;
	fma.rn.f32 	%f423, %f362, %f373, %f391;
	fma.rn.f32 	%f424, %f363, %f372, %f392;
	fma.rn.f32 	%f425, %f363, %f373, %f393;
	fma.rn.f32 	%f426, %f364, %f372, %f394;
	fma.rn.f32 	%f427, %f364, %f373, %f395;
	fma.rn.f32 	%f428, %f365, %f372, %f396;
	fma.rn.f32 	%f429, %f365, %f373, %f397;
	fma.rn.f32 	%f430, %f366, %f372, %f398;
	fma.rn.f32 	%f431, %f366, %f373, %f399;
	fma.rn.f32 	%f432, %f367, %f372, %f400;
	fma.rn.f32 	%f433, %f367, %f373, %f401;
	fma.rn.f32 	%f434, %f368, %f372, %f402;
	fma.rn.f32 	%f435, %f368, %f373, %f403;
	fma.rn.f32 	%f436, %f369, %f372, %f404;
	fma.rn.f32 	%f437, %f369, %f373, %f405;
	ld.shared.f32 	%f438, [%r46+-80];
	ld.shared.f32 	%f439, [%r46+-56];
	ld.shared.f32 	%f440, [%r46+-32];
	ld.shared.f32 	%f441, [%r46+-8];
	ld.shared.f32 	%f442, [%r46+16];
	ld.shared.f32 	%f443, [%r46+40];
	ld.shared.f32 	%f444, [%r46+64];
	ld.shared.f32 	%f445, [%r46+88];
	ld.shared.f32 	%f446, [%r58+-1552];
	ld.shared.f32 	%f447, [%r58+-16];
	ld.shared.f32 	%f448, [%r58+-1540];
	ld.shared.f32 	%f449, [%r58+-4];
	fma.rn.f32 	%f450, %f339, %f446, %f406;
	fma.rn.f32 	%f451, %f339, %f447, %f407;
	fma.rn.f32 	%f452, %f340, %f446, %f408;
	fma.rn.f32 	%f453, %f340, %f447, %f409;
	fma.rn.f32 	%f454, %f341, %f446, %f410;
	fma.rn.f32 	%f455, %f341, %f447, %f411;
	fma.rn.f32 	%f456, %f438, %f446, %f412;
	fma.rn.f32 	%f457, %f438, %f447, %f413;
	fma.rn.f32 	%f458, %f343, %f446, %f414;
	fma.rn.f32 	%f459, %f343, %f447, %f415;
	fma.rn.f32 	%f460, %f344, %f446, %f416;
	fma.rn.f32 	%f461, %f344, %f447, %f417;
	fma.rn.f32 	%f462, %f345, %f446, %f418;
	fma.rn.f32 	%f463, %f345, %f447, %f419;
	fma.rn.f32 	%f464, %f439, %f446, %f420;
	fma.rn.f32 	%f465, %f439, %f447, %f421;
	fma.rn.f32 	%f466, %f347, %f446, %f422;
	fma.rn.f32 	%f467, %f347, %f447, %f423;
	fma.rn.f32 	%f468, %f348, %f446, %f424;
	fma.rn.f32 	%f469, %f348, %f447, %f425;
	fma.rn.f32 	%f470, %f349, %f446, %f426;
	fma.rn.f32 	%f471, %f349, %f447, %f427;
	fma.rn.f32 	%f472, %f440, %f446, %f428;
	fma.rn.f32 	%f473, %f440, %f447, %f429;
	fma.rn.f32 	%f474, %f351, %f446, %f430;
	fma.rn.f32 	%f475, %f351, %f447, %f431;
	fma.rn.f32 	%f476, %f352, %f446, %f432;
	fma.rn.f32 	%f477, %f352, %f447, %f433;
	fma.rn.f32 	%f478, %f353, %f446, %f434;
	fma.rn.f32 	%f479, %f353, %f447, %f435;
	fma.rn.f32 	%f480, %f441, %f446, %f436;
	fma.rn.f32 	%f481, %f441, %f447, %f437;
	fma.rn.f32 	%f482, %f355, %f448, %f450;
	fma.rn.f32 	%f483, %f355, %f449, %f451;
	fma.rn.f32 	%f484, %f356, %f448, %f452;
	fma.rn.f32 	%f485, %f356, %f449, %f453;
	fma.rn.f32 	%f486, %f357, %f448, %f454;
	fma.rn.f32 	%f487, %f357, %f449, %f455;
	fma.rn.f32 	%f488, %f442, %f448, %f456;
	fma.rn.f32 	%f489, %f442, %f449, %f457;
	fma.rn.f32 	%f490, %f359, %f448, %f458;
	fma.rn.f32 	%f491, %f359, %f449, %f459;
	fma.rn.f32 	%f492, %f360, %f448, %f460;
	fma.rn.f32 	%f493, %f360, %f449, %f461;
	fma.rn.f32 	%f494, %f361, %f448, %f462;
	fma.rn.f32 	%f495, %f361, %f449, %f463;
	fma.rn.f32 	%f496, %f443, %f448, %f464;
	fma.rn.f32 	%f497, %f443, %f449, %f465;
	fma.rn.f32 	%f498, %f363, %f448, %f466;
	fma.rn.f32 	%f499, %f363, %f449, %f467;
	fma.rn.f32 	%f500, %f364, %f448, %f468;
	fma.rn.f32 	%f501, %f364, %f449, %f469;
	fma.rn.f32 	%f502, %f365, %f448, %f470;
	fma.rn.f32 	%f503, %f365, %f449, %f471;
	fma.rn.f32 	%f504, %f444, %f448, %f472;
	fma.rn.f32 	%f505, %f444, %f449, %f473;
	fma.rn.f32 	%f506, %f367, %f448, %f474;
	fma.rn.f32 	%f507, %f367, %f449, %f475;
	fma.rn.f32 	%f508, %f368, %f448, %f476;
	fma.rn.f32 	%f509, %f368, %f449, %f477;
	fma.rn.f32 	%f510, %f369, %f448, %f478;
	fma.rn.f32 	%f511, %f369, %f449, %f479;
	fma.rn.f32 	%f512, %f445, %f448, %f480;
	fma.rn.f32 	%f513, %f445, %f449, %f481;
	ld.shared.f32 	%f514, [%r46+-76];
	ld.shared.f32 	%f515, [%r46+-52];
	ld.shared.f32 	%f516, [%r46+-28];
	ld.shared.f32 	%f517, [%r46+-4];
	ld.shared.f32 	%f518, [%r46+20];
	ld.shared.f32 	%f519, [%r46+44];
	ld.shared.f32 	%f520, [%r46+68];
	ld.shared.f32 	%f521, [%r46+92];
	ld.shared.f32 	%f522, [%r58+-1548];
	ld.shared.f32 	%f523, [%r58+-12];
	ld.shared.f32 	%f524, [%r58+-1536];
	ld.shared.f32 	%f525, [%r58];
	fma.rn.f32 	%f526, %f340, %f522, %f482;
	fma.rn.f32 	%f527, %f340, %f523, %f483;
	fma.rn.f32 	%f528, %f341, %f522, %f484;
	fma.rn.f32 	%f529, %f341, %f523, %f485;
	fma.rn.f32 	%f530, %f438, %f522, %f486;
	fma.rn.f32 	%f531, %f438, %f523, %f487;
	fma.rn.f32 	%f532, %f514, %f522, %f488;
	fma.rn.f32 	%f533, %f514, %f523, %f489;
	fma.rn.f32 	%f534, %f344, %f522, %f490;
	fma.rn.f32 	%f535, %f344, %f523, %f491;
	fma.rn.f32 	%f536, %f345, %f522, %f492;
	fma.rn.f32 	%f537, %f345, %f523, %f493;
	fma.rn.f32 	%f538, %f439, %f522, %f494;
	fma.rn.f32 	%f539, %f439, %f523, %f495;
	fma.rn.f32 	%f540, %f515, %f522, %f496;
	fma.rn.f32 	%f541, %f515, %f523, %f497;
	fma.rn.f32 	%f542, %f348, %f522, %f498;
	fma.rn.f32 	%f543, %f348, %f523, %f499;
	fma.rn.f32 	%f544, %f349, %f522, %f500;
	fma.rn.f32 	%f545, %f349, %f523, %f501;
	fma.rn.f32 	%f546, %f440, %f522, %f502;
	fma.rn.f32 	%f547, %f440, %f523, %f503;
	fma.rn.f32 	%f548, %f516, %f522, %f504;
	fma.rn.f32 	%f549, %f516, %f523, %f505;
	fma.rn.f32 	%f550, %f352, %f522, %f506;
	fma.rn.f32 	%f551, %f352, %f523, %f507;
	fma.rn.f32 	%f552, %f353, %f522, %f508;
	fma.rn.f32 	%f553, %f353, %f523, %f509;
	fma.rn.f32 	%f554, %f441, %f522, %f510;
	fma.rn.f32 	%f555, %f441, %f523, %f511;
	fma.rn.f32 	%f556, %f517, %f522, %f512;
	fma.rn.f32 	%f557, %f517, %f523, %f513;
	fma.rn.f32 	%f685, %f356, %f524, %f526;
	fma.rn.f32 	%f669, %f356, %f525, %f527;
	fma.rn.f32 	%f681, %f357, %f524, %f528;
	fma.rn.f32 	%f665, %f357, %f525, %f529;
	fma.rn.f32 	%f677, %f442, %f524, %f530;
	fma.rn.f32 	%f661, %f442, %f525, %f531;
	fma.rn.f32 	%f673, %f518, %f524, %f532;
	fma.rn.f32 	%f657, %f518, %f525, %f533;
	fma.rn.f32 	%f684, %f360, %f524, %f534;
	fma.rn.f32 	%f668, %f360, %f525, %f535;
	fma.rn.f32 	%f680, %f361, %f524, %f536;
	fma.rn.f32 	%f664, %f361, %f525, %f537;
	fma.rn.f32 	%f676, %f443, %f524, %f538;
	fma.rn.f32 	%f660, %f443, %f525, %f539;
	fma.rn.f32 	%f672, %f519, %f524, %f540;
	fma.rn.f32 	%f656, %f519, %f525, %f541;
	fma.rn.f32 	%f683, %f364, %f524, %f542;
	fma.rn.f32 	%f667, %f364, %f525, %f543;
	fma.rn.f32 	%f679, %f365, %f524, %f544;
	fma.rn.f32 	%f663, %f365, %f525, %f545;
	fma.rn.f32 	%f675, %f444, %f524, %f546;
	fma.rn.f32 	%f659, %f444, %f525, %f547;
	fma.rn.f32 	%f671, %f520, %f524, %f548;
	fma.rn.f32 	%f655, %f520, %f525, %f549;
	fma.rn.f32 	%f682, %f368, %f524, %f550;
	fma.rn.f32 	%f666, %f368, %f525, %f551;
	fma.rn.f32 	%f678, %f369, %f524, %f552;
	fma.rn.f32 	%f662, %f369, %f525, %f553;
	fma.rn.f32 	%f674, %f445, %f524, %f554;
	fma.rn.f32 	%f658, %f445, %f525, %f555;
	fma.rn.f32 	%f670, %f521, %f524, %f556;
	fma.rn.f32 	%f654, %f521, %f525, %f557;
	add.s32 	%r59, %r59, 192;
	add.s32 	%r58, %r58, 24;
	setp.ne.s32 	%p45, %r59, 1632;
	@%p45 bra 	$L__BB0_67;
	add.s32 	%r57, %r57, 1;
	setp.ne.s32 	%p46, %r57, 3;
	@%p46 bra 	$L__BB0_2;
	add.s32 	%r56, %r56, 1;
	setp.ne.s32 	%p47, %r56, 4;
	@%p47 bra 	$L__BB0_1;
	ld.param.u64 	%rd18, [default_function_kernel0_param_2];
	cvta.to.global.u64 	%rd14, %rd18;
	mov.u32 	%r47, %ctaid.z;
	mov.u32 	%r48, %tid.z;
	mul.lo.s32 	%r49, %r48, 3136;
	mad.lo.s32 	%r50, %r47, 50176, %r49;
	mov.u32 	%r51, %ctaid.y;
	mad.lo.s32 	%r52, %r51, 224, %r50;
	mov.u32 	%r53, %ctaid.x;
	shl.b32 	%r54, %r53, 2;
	add.s32 	%r55, %r52, %r54;
	mul.wide.u32 	%rd15, %r55, 4;
	add.s64 	%rd16, %rd14, %rd15;
	st.global.f32 	[%rd16], %f685;
	st.global.f32 	[%rd16+100352], %f669;
	st.global.f32 	[%rd16+4], %f681;
	st.global.f32 	[%rd16+100356], %f665;
	st.global.f32 	[%rd16+8], %f677;
	st.global.f32 	[%rd16+100360], %f661;
	st.global.f32 	[%rd16+12], %f673;
	st.global.f32 	[%rd16+100364], %f657;
	st.global.f32 	[%rd16+224], %f684;
	st.global.f32 	[%rd16+100576], %f668;
	st.global.f32 	[%rd16+228], %f680;
	st.global.f32 	[%rd16+100580], %f664;
	st.global.f32 	[%rd16+232], %f676;
	st.global.f32 	[%rd16+100584], %f660;
	st.global.f32 	[%rd16+236], %f672;
	st.global.f32 	[%rd16+100588], %f656;
	st.global.f32 	[%rd16+448], %f683;
	st.global.f32 	[%rd16+100800], %f667;
	st.global.f32 	[%rd16+452], %f679;
	st.global.f32 	[%rd16+100804], %f663;
	st.global.f32 	[%rd16+456], %f675;
	st.global.f32 	[%rd16+100808], %f659;
	st.global.f32 	[%rd16+460], %f671;
	st.global.f32 	[%rd16+100812], %f655;
	st.global.f32 	[%rd16+672], %f682;
	st.global.f32 	[%rd16+101024], %f666;
	st.global.f32 	[%rd16+676], %f678;
	st.global.f32 	[%rd16+101028], %f662;
	st.global.f32 	[%rd16+680], %f674;
	st.global.f32 	[%rd16+101032], %f658;
	st.global.f32 	[%rd16+684], %f670;
	st.global.f32 	[%rd16+101036], %f654;
	ret;

}


// ===== COMPILED SASS (sm_100) =====

	.target	sm_100

	.elftype	@"ET_EXEC"


//--------------------- .note.nv.tkinfo           --------------------------
	.section	.note.nv.tkinfo,"",@"SHT_NOTE"
	.sectionflags	@"SHF_NOTE_NV_TKINFO"
	.tkinfo
        /*0018*/ 	.word	0x00000002
        /*0030*/ 	.string	""
        /*0030*/ 	.string	"ptxas"
        /*0030*/ 	.string	"Cuda compilation tools, release 13.0, V13.0.88"
        /*0030*/ 	.string	"Build cuda_13.0.r13.0/compiler.36424714_0"
        /*0030*/ 	.string	"-arch sm_100 -m 64 "



//--------------------- .note.nv.cuinfo           --------------------------
	.section	.note.nv.cuinfo,"",@"SHT_NOTE"
	.sectionflags	@"SHF_NOTE_NV_CUINFO"
        /*0018*/ 	.short	0x0002
        /*001a*/ 	.short	0x0064
        /*001c*/ 	.short	0x0082
	.zero		2


//--------------------- .nv.info                  --------------------------
	.section	.nv.info,"",@"SHT_CUDA_INFO"
	.align	4


	//----- nvinfo : EIATTR_REGCOUNT
	.align		4
        /*0000*/ 	.byte	0x04, 0x2f
        /*0002*/ 	.short	(.L_1 - .L_0)
	.align		4
.L_0:
        /*0004*/ 	.word	index@(default_function_kernel0)
        /*0008*/ 	.word	0x00000050


	//----- nvinfo : EIATTR_FRAME_SIZE
	.align		4
.L_1:
        /*000c*/ 	.byte	0x04, 0x11
        /*000e*/ 	.short	(.L_3 - .L_2)
	.align		4
.L_2:
        /*0010*/ 	.word	index@(default_function_kernel0)
        /*0014*/ 	.word	0x00000000


	//----- nvinfo : EIATTR_MIN_STACK_SIZE
	.align		4
.L_3:
        /*0018*/ 	.byte	0x04, 0x12
        /*001a*/ 	.short	(.L_5 - .L_4)
	.align		4
.L_4:
        /*001c*/ 	.word	index@(default_function_kernel0)
        /*0020*/ 	.word	0x00000000
.L_5:


//--------------------- .nv.compat                --------------------------
	.section	.nv.compat,"",@"SHT_CUDA_COMPAT_INFO"
	.align	4
        /*0000*/ 	.byte	0x02, 0x09, 0x00, 0x00, 0x02, 0x02, 0x01, 0x00, 0x02, 0x05, 0x05, 0x00, 0x03, 0x07, 0x01, 0x01
        /*0010*/ 	.byte	0x02, 0x03, 0x00, 0x00, 0x02, 0x06, 0x01, 0x00, 0x04, 0x0b, 0x08, 0x00, 0x09, 0x00, 0x00, 0x00
        /*0020*/ 	.byte	0x00, 0x00, 0x00, 0x00


//--------------------- .nv.info.default_function_kernel0 --------------------------
	.section	.nv.info.default_function_kernel0,"",@"SHT_CUDA_INFO"
	.sectionflags	@""
	.align	4


	//----- nvinfo : EIATTR_CUDA_API_VERSION
	.align		4
        /*0000*/ 	.byte	0x04, 0x37
        /*0002*/ 	.short	(.L_7 - .L_6)
.L_6:
        /*0004*/ 	.word	0x00000082


	//----- nvinfo : EIATTR_KPARAM_INFO
	.align		4
.L_7:
        /*0008*/ 	.byte	0x04, 0x17
        /*000a*/ 	.short	(.L_9 - .L_8)
.L_8:
        /*000c*/ 	.word	0x00000000
        /*0010*/ 	.short	0x0002
        /*0012*/ 	.short	0x0010
        /*0014*/ 	.byte	0x00, 0xf5, 0x21, 0x00


	//----- nvinfo : EIATTR_KPARAM_INFO
	.align		4
.L_9:
        /*0018*/ 	.byte	0x04, 0x17
        /*001a*/ 	.short	(.L_11 - .L_10)
.L_10:
        /*001c*/ 	.word	0x00000000
        /*0020*/ 	.short	0x0001
        /*0022*/ 	.short	0x0008
        /*0024*/ 	.byte	0x00, 0xf5, 0x21, 0x00


	//----- nvinfo : EIATTR_KPARAM_INFO
	.align		4
.L_11:
        /*0028*/ 	.byte	0x04, 0x17
        /*002a*/ 	.short	(.L_13 - .L_12)
.L_12:
        /*002c*/ 	.word	0x00000000
        /*0030*/ 	.short	0x0000
        /*0032*/ 	.short	0x0000
        /*0034*/ 	.byte	0x00, 0xf5, 0x21, 0x00


	//----- nvinfo : EIATTR_SPARSE_MMA_MASK
	.align		4
.L_13:
        /*0038*/ 	.byte	0x03, 0x50
        /*003a*/ 	.short	0x0000


	//----- nvinfo : EIATTR_MAXREG_COUNT
	.align		4
        /*003c*/ 	.byte	0x03, 0x1b
        /*003e*/ 	.short	0x00ff


	//----- nvinfo : EIATTR_NUM_BARRIERS
	.align		4
        /*0040*/ 	.byte	0x02, 0x4c
        /*0042*/ 	.byte	0x01
	.zero		1


	//----- nvinfo : EIATTR_MERCURY_ISA_VERSION
	.align		4
        /*0044*/ 	.byte	0x03, 0x5f
        /*0046*/ 	.short	0x0101


	//----- nvinfo : EIATTR_VRC_CTA_INIT_COUNT
	.align		4
        /*0048*/ 	.byte	0x02, 0x4a
	.zero		1
	.zero		1


	//----- nvinfo : EIATTR_EXIT_INSTR_OFFSETS
	.align		4
        /*004c*/ 	.byte	0x04, 0x1c
        /*004e*/ 	.short	(.L_15 - .L_14)


	//   ....[0]....
.L_14:
        /*0050*/ 	.word	0x00002500


	//----- nvinfo : EIATTR_CBANK_PARAM_SIZE
	.align		4
.L_15:
        /*0054*/ 	.byte	0x03, 0x19
        /*0056*/ 	.short	0x0018


	//----- nvinfo : EIATTR_PARAM_CBANK
	.align		4
        /*0058*/ 	.byte	0x04, 0x0a
        /*005a*/ 	.short	(.L_17 - .L_16)
	.align		4
.L_16:
        /*005c*/ 	.word	index@(.nv.constant0.default_function_kernel0)
        /*0060*/ 	.short	0x0380
        /*0062*/ 	.short	0x0018


	//----- nvinfo : EIATTR_SW_WAR
	.align		4
.L_17:
        /*0064*/ 	.byte	0x04, 0x36
        /*0066*/ 	.short	(.L_19 - .L_18)
.L_18:
        /*0068*/ 	.word	0x00000008
.L_19:


//--------------------- .nv.callgraph             --------------------------
	.section	.nv.callgraph,"",@"SHT_CUDA_CALLGRAPH"
	.align	4
	.sectionentsize	8
	.align		4
        /*0000*/ 	.word	0x00000000
	.align		4
        /*0004*/ 	.word	0xffffffff
	.align		4
        /*0008*/ 	.word	0x00000000
	.align		4
        /*000c*/ 	.word	0xfffffffe
	.align		4
        /*0010*/ 	.word	0x00000000
	.align		4
        /*0014*/ 	.word	0xfffffffd
	.align		4
        /*0018*/ 	.word	0x00000000
	.align		4
        /*001c*/ 	.word	0xfffffffc


//--------------------- .text.default_function_kernel0 --------------------------
	.section	.text.default_function_kernel0,"ax",@progbits
	.align	128
        .global         default_function_kernel0
        .type           default_function_kernel0,@function
        .size           default_function_kernel0,(.L_x_4 - default_function_kernel0)
        .other          default_function_kernel0,@"STO_CUDA_ENTRY STV_DEFAULT"
default_function_kernel0:
.text.default_function_kernel0:
[----:B------:R-:W-:Y:S01]  /*0000*/  LDC R1, c[0x0][0x37c] ;  /* 0x0000df00ff017b82 */ /* 0x000fe20000000800 */
[----:B------:R-:W0:Y:S07]  /*0010*/  S2R R0, SR_TID.Z ;  /* 0x0000000000007919 */ /* 0x000e2e0000002300 */
[----:B------:R-:W1:Y:S01]  /*0020*/  S2UR UR9, SR_CTAID.X ;  /* 0x00000000000979c3 */ /* 0x000e620000002500 */
[----:B------:R-:W-:Y:S01]  /*0030*/  HFMA2 R5, -RZ, RZ, 0, 3.337860107421875e-06 ;  /* 0x00000038ff057431 */ /* 0x000fe200000001ff */
[----:B------:R-:W-:Y:S01]  /*0040*/  CS2R R54, SRZ ;  /* 0x0000000000367805 */ /* 0x000fe2000001ff00 */
[----:B------:R-:W0:Y:S01]  /*0050*/  S2R R3, SR_CTAID.Y ;  /* 0x0000000000037919 */ /* 0x000e220000002600 */
[----:B------:R-:W-:Y:S01]  /*0060*/  HFMA2 R59, -RZ, RZ, 0, 0 ;  /* 0x00000000ff3b7431 */ /* 0x000fe200000001ff */
[----:B------:R-:W-:-:S02]  /*0070*/  CS2R R48, SRZ ;  /* 0x0000000000307805 */ /* 0x000fc4000001ff00 */
[----:B------:R-:W-:Y:S02]  /*0080*/  CS2R R50, SRZ ;  /* 0x0000000000327805 */ /* 0x000fe4000001ff00 */
[----:B------:R-:W-:Y:S02]  /*0090*/  CS2R R62, SRZ ;  /* 0x00000000003e7805 */ /* 0x000fe4000001ff00 */
[----:B------:R-:W-:Y:S02]  /*00a0*/  CS2R R60, SRZ ;  /* 0x00000000003c7805 */ /* 0x000fe4000001ff00 */
[----:B------:R-:W-:Y:S02]  /*00b0*/  CS2R R52, SRZ ;  /* 0x0000000000347805 */ /* 0x000fe4000001ff00 */
[----:B------:R-:W-:Y:S02]  /*00c0*/  CS2R R44, SRZ ;  /* 0x00000000002c7805 */ /* 0x000fe4000001ff00 */
[----:B------:R-:W-:-:S02]  /*00d0*/  CS2R R42, SRZ ;  /* 0x00000000002a7805 */ /* 0x000fc4000001ff00 */
[----:B------:R-:W-:Y:S02]  /*00e0*/  CS2R R64, SRZ ;  /* 0x0000000000407805 */ /* 0x000fe4000001ff00 */
[----:B------:R-:W-:Y:S02]  /*00f0*/  MOV R66, RZ ;  /* 0x000000ff00427202 */ /* 0x000fe40000000f00 */
[----:B------:R-:W-:Y:S02]  /*0100*/  CS2R R6, SRZ ;  /* 0x0000000000067805 */ /* 0x000fe4000001ff00 */
[----:B------:R-:W-:Y:S02]  /*0110*/  CS2R R56, SRZ ;  /* 0x0000000000387805 */ /* 0x000fe4000001ff00 */
[----:B------:R-:W-:Y:S02]  /*0120*/  CS2R R40, SRZ ;  /* 0x0000000000287805 */ /* 0x000fe4000001ff00 */
[----:B------:R-:W-:Y:S01]  /*0130*/  CS2R R46, SRZ ;  /* 0x00000000002e7805 */ /* 0x000fe2000001ff00 */
[----:B------:R-:W2:Y:S01]  /*0140*/  LDCU.64 UR10, c[0x0][0x358] ;  /* 0x00006b00ff0a77ac */ /* 0x000ea20008000a00 */
[----:B------:R-:W-:Y:S01]  /*0150*/  UMOV UR4, URZ ;  /* 0x000000ff00047c82 */ /* 0x000fe20008000000 */
[----:B0-----:R-:W-:Y:S01]  /*0160*/  IMAD R0, R0, 0x1c, R3 ;  /* 0x0000001c00007824 */ /* 0x001fe200078e0203 */
[----:B------:R-:W-:-:S03]  /*0170*/  CS2R R2, SRZ ;  /* 0x0000000000027805 */ /* 0x000fc6000001ff00 */
[----:B-1----:R-:W-:Y:S01]  /*0180*/  IMAD R0, R0, R5, UR9 ;  /* 0x0000000900007e24 */ /* 0x002fe2000f8e0205 */
[----:B------:R-:W-:-:S07]  /*0190*/  CS2R R4, SRZ ;  /* 0x0000000000047805 */ /* 0x000fce000001ff00 */
.L_x_2:
[----:B------:R-:W-:-:S05]  /*01a0*/  UMOV UR5, URZ ;  /* 0x000000ff00057c82 */ /* 0x000fca0008000000 */
.L_x_1:
[----:B------:R-:W-:Y:S01]  /*01b0*/  MOV R9, UR4 ;  /* 0x0000000400097c02 */ /* 0x000fe20008000f00 */
[----:B------:R-:W0:Y:S01]  /*01c0*/  LDC.64 R18, c[0x0][0x380] ;  /* 0x0000e000ff127b82 */ /* 0x000e220000000a00 */
[----:B------:R-:W-:Y:S01]  /*01d0*/  MOV R23, UR5 ;  /* 0x0000000500177c02 */ /* 0x000fe20008000f00 */
[----:B------:R-:W-:Y:S01]  /*01e0*/  HFMA2 R12, -RZ, RZ, 0, 0 ;  /* 0x00000000ff0c7431 */ /* 0x000fe200000001ff */
[----:B------:R-:W-:Y:S01]  /*01f0*/  ISETP.NE.AND P4, PT, RZ, UR9, PT ;  /* 0x00000009ff007c0c */ /* 0x000fe2000bf85270 */
[----:B------:R-:W-:-:S05]  /*0200*/  IMAD R8, R9, 0x3100, R0 ;  /* 0x0000310009087824 */ /* 0x000fca00078e0200 */
[----:B------:R-:W-:-:S05]  /*0210*/  LEA R8, R8, 0xffffffc7, 0x2 ;  /* 0xffffffc708087811 */ /* 0x000fca00078e10ff */
[----:B------:R-:W-:Y:S01]  /*0220*/  IMAD R23, R23, 0x38, R8 ;  /* 0x0000003817177824 */ /* 0x000fe200078e0208 */
[----:B------:R-:W-:-:S04]  /*0230*/  MOV R8, RZ ;  /* 0x000000ff00087202 */ /* 0x000fc80000000f00 */
[C---:B------:R-:W-:Y:S02]  /*0240*/  IADD3 R17, PT, PT, R23.reuse, 0x39, RZ ;  /* 0x0000003917117810 */ /* 0x040fe40007ffe0ff */
[----:B------:R-:W-:-:S03]  /*0250*/  @P4 IADD3 R21, PT, PT, R23, 0x38, RZ ;  /* 0x0000003817154810 */ /* 0x000fc60007ffe0ff */
[----:B0-----:R-:W-:-:S04]  /*0260*/  IMAD.WIDE.U32 R16, R17, 0x4, R18 ;  /* 0x0000000411107825 */ /* 0x001fc800078e0012 */
[----:B------:R-:W-:Y:S01]  /*0270*/  @P4 IMAD.WIDE.U32 R20, R21, 0x4, R18 ;  /* 0x0000000415144825 */ /* 0x000fe200078e0012 */
[----:B--2---:R-:W2:Y:S04]  /*0280*/  LDG.E.CONSTANT R14, desc[UR10][R16.64+0x4] ;  /* 0x0000040a100e7981 */ /* 0x004ea8000c1e9900 */
[----:B------:R-:W2:Y:S04]  /*0290*/  LDG.E.CONSTANT R15, desc[UR10][R16.64+0x8] ;  /* 0x0000080a100f7981 */ /* 0x000ea8000c1e9900 */
[----:B------:R-:W3:Y:S04]  /*02a0*/  @P4 LDG.E.CONSTANT R8, desc[UR10][R16.64+0xdc] ;  /* 0x0000dc0a10084981 */ /* 0x000ee8000c1e9900 */
[----:B------:R-:W3:Y:S04]  /*02b0*/  LDG.E.CONSTANT R9, desc[UR10][R16.64+0xe0] ;  /* 0x0000e00a10097981 */ /* 0x000ee8000c1e9900 */
[----:B------:R-:W3:Y:S04]  /*02c0*/  LDG.E.CONSTANT R10, desc[UR10][R16.64+0xe4] ;  /* 0x0000e40a100a7981 */ /* 0x000ee8000c1e9900 */
[----:B------:R-:W3:Y:S04]  /*02d0*/  LDG.E.CONSTANT R11, desc[UR10][R16.64+0xe8] ;  /* 0x0000e80a100b7981 */ /* 0x000ee8000c1e9900 */
[----:B------:R0:W4:Y:S04]  /*02e0*/  @P4 LDG.E.CONSTANT R12, desc[UR10][R20.64] ;  /* 0x0000000a140c4981 */ /* 0x000128000c1e9900 */
[----:B------:R-:W4:Y:S01]  /*02f0*/  LDG.E.CONSTANT R13, desc[UR10][R16.64] ;  /* 0x0000000a100d7981 */ /* 0x000f22000c1e9900 */
[----:B------:R-:W1:Y:S01]  /*0300*/  S2UR UR12, SR_CTAID.Y ;  /* 0x00000000000c79c3 */ /* 0x000e620000002600 */
[----:B------:R-:W5:Y:S01]  /*0310*/  S2R R25, SR_CgaCtaId ;  /* 0x0000000000197919 */ /* 0x000f620000008800 */
[----:B------:R-:W5:Y:S01]  /*0320*/  S2R R68, SR_TID.Z ;  /* 0x0000000000447919 */ /* 0x000f620000002300 */
[----:B------:R-:W-:Y:S01]  /*0330*/  UISETP.GE.U32.AND UP1, UPT, UR9, 0xd, UPT ;  /* 0x0000000d0900788c */ /* 0x000fe2000bf26070 */
[----:B0-----:R-:W-:Y:S01]  /*0340*/  MOV R20, 0x400 ;  /* 0x0000040000147802 */ /* 0x001fe20000000f00 */
[----:B------:R-:W-:Y:S01]  /*0350*/  UISETP.GT.U32.AND UP3, UPT, UR9, 0xc, UPT ;  /* 0x0000000c0900788c */ /* 0x000fe2000bf64070 */
[----:B------:R-:W-:Y:S01]  /*0360*/  HFMA2 R71, -RZ, RZ, 0, 0 ;  /* 0x00000000ff477431 */ /* 0x000fe200000001ff */
[----:B------:R-:W-:-:S02]  /*0370*/  CS2R R28, SRZ ;  /* 0x00000000001c7805 */ /* 0x000fc4000001ff00 */
[----:B------:R-:W-:Y:S02]  /*0380*/  CS2R R30, SRZ ;  /* 0x00000000001e7805 */ /* 0x000fe4000001ff00 */
[----:B------:R-:W-:Y:S02]  /*0390*/  CS2R R26, SRZ ;  /* 0x00000000001a7805 */ /* 0x000fe4000001ff00 */
[----:B------:R-:W-:Y:S02]  /*03a0*/  CS2R R72, SRZ ;  /* 0x0000000000487805 */ /* 0x000fe4000001ff00 */
[----:B------:R-:W-:Y:S02]  /*03b0*/  CS2R R76, SRZ ;  /* 0x00000000004c7805 */ /* 0x000fe4000001ff00 */
[----:B------:R-:W-:Y:S02]  /*03c0*/  CS2R R74, SRZ ;  /* 0x00000000004a7805 */ /* 0x000fe4000001ff00 */
[----:B------:R-:W-:Y:S01]  /*03d0*/  CS2R R38, SRZ ;  /* 0x0000000000267805 */ /* 0x000fe2000001ff00 */
[----:B------:R-:W-:Y:S01]  /*03e0*/  UPLOP3.LUT UP4, UPT, UPT, UPT, UPT, 0x40, 0x4 ;  /* 0x000000000004789c */ /* 0x000fe20003f8e870 */
[----:B------:R-:W-:Y:S01]  /*03f0*/  HFMA2 R36, -RZ, RZ, 0, 0 ;  /* 0x00000000ff247431 */ /* 0x000fe200000001ff */
[----:B------:R-:W-:-:S02]  /*0400*/  CS2R R32, SRZ ;  /* 0x0000000000207805 */ /* 0x000fc4000001ff00 */
[----:B------:R-:W-:Y:S01]  /*0410*/  MOV R34, RZ ;  /* 0x000000ff00227202 */ /* 0x000fe20000000f00 */
[----:B------:R-:W4:Y:S01]  /*0420*/  LDG.E.CONSTANT R35, desc[UR10][R16.64+0xc] ;  /* 0x00000c0a10237981 */ /* 0x000f22000c1e9900 */
[----:B-1----:R-:W-:-:S03]  /*0430*/  USHF.L.U32 UR6, UR12, 0x2, URZ ;  /* 0x000000020c067899 */ /* 0x002fc600080006ff */
[----:B------:R-:W4:Y:S01]  /*0440*/  LDG.E.CONSTANT R37, desc[UR10][R16.64+0xec] ;  /* 0x0000ec0a10257981 */ /* 0x000f22000c1e9900 */
[----:B------:R-:W-:-:S04]  /*0450*/  ULOP3.LUT UP0, UR7, UR5, URZ, UR6, 0xfa, !UPT ;  /* 0x000000ff05077292 */ /* 0x000fc8000f80fa06 */
[----:B------:R-:W-:Y:S01]  /*0460*/  UISETP.NE.AND UP2, UPT, UR7, URZ, !UP1 ;  /* 0x000000ff0700728c */ /* 0x000fe2000cf45270 */
[----:B-----5:R-:W-:-:S05]  /*0470*/  LEA R25, R25, R20, 0x18 ;  /* 0x0000001419197211 */ /* 0x020fca00078ec0ff */
[----:B------:R-:W-:Y:S01]  /*0480*/  PLOP3.LUT P1, PT, PT, PT, UP2, 0x80, 0x8 ;  /* 0x000000000008781c */ /* 0x000fe20003f2f028 */
[----:B------:R-:W-:Y:S01]  /*0490*/  IMAD R68, R68, 0xc0, R25 ;  /* 0x000000c044447824 */ /* 0x000fe200078e0219 */
[----:B------:R-:W-:Y:S01]  /*04a0*/  BAR.SYNC.DEFER_BLOCKING 0x0 ;  /* 0x0000000000007b1d */ /* 0x000fe20000010000 */
[----:B------:R-:W-:Y:S01]  /*04b0*/  CS2R R24, SRZ ;  /* 0x0000000000187805 */ /* 0x000fe2000001ff00 */
[----:B------:R-:W-:Y:S01]  /*04c0*/  UISETP.NE.AND UP0, UPT, UR9, URZ, UP0 ;  /* 0x000000ff0900728c */ /* 0x000fe20008705270 */
[----:B------:R-:W-:Y:S01]  /*04d0*/  IMAD.WIDE R18, R23, 0x4, R18 ;  /* 0x0000000417127825 */ /* 0x000fe200078e0212 */
[----:B------:R-:W-:Y:S01]  /*04e0*/  ISETP.NE.AND P2, PT, RZ, UR7, PT ;  /* 0x00000007ff007c0c */ /* 0x000fe2000bf45270 */
[----:B------:R-:W-:Y:S01]  /*04f0*/  UIADD3 UR6, UPT, UPT, UR6, UR5, URZ ;  /* 0x0000000506067290 */ /* 0x000fe2000fffe0ff */
[----:B------:R-:W-:Y:S02]  /*0500*/  PLOP3.LUT P3, PT, PT, PT, UP2, 0x80, 0x8 ;  /* 0x000000000008781c */ /* 0x000fe40003f6f028 */
[----:B------:R-:W-:-:S03]  /*0510*/  PLOP3.LUT P0, PT, PT, PT, UP0, 0x80, 0x8 ;  /* 0x000000000008781c */ /* 0x000fc60003f0f008 */
[----:B------:R-:W5:Y:S01]  /*0520*/  @P1 LDG.E.CONSTANT R25, desc[UR10][R18.64+0x14] ;  /* 0x0000140a12191981 */ /* 0x000f62000c1e9900 */
[----:B------:R-:W-:Y:S02]  /*0530*/  PLOP3.LUT P1, PT, PT, PT, UP0, 0x80, 0x8 ;  /* 0x000000000008781c */ /* 0x000fe40003f2f008 */
[----:B------:R-:W-:Y:S01]  /*0540*/  PLOP3.LUT P5, PT, PT, PT, UP3, 0x80, 0x8 ;  /* 0x000000000008781c */ /* 0x000fe20003faf038 */
[----:B------:R-:W-:Y:S01]  /*0550*/  UISETP.GE.U32.AND UP0, UPT, UR6, 0x36, UPT ;  /* 0x000000360600788c */ /* 0x000fe2000bf06070 */
[----:B------:R-:W-:Y:S02]  /*0560*/  CS2R R20, SRZ ;  /* 0x0000000000147805 */ /* 0x000fe4000001ff00 */
[----:B------:R-:W-:Y:S01]  /*0570*/  CS2R R22, SRZ ;  /* 0x0000000000167805 */ /* 0x000fe2000001ff00 */
[----:B------:R-:W-:Y:S01]  /*0580*/  UISETP.GT.U32.AND UP2, UPT, UR6, 0x35, UPT ;  /* 0x000000350600788c */ /* 0x000fe2000bf44070 */
[----:B------:R-:W5:Y:S01]  /*0590*/  @P2 LDG.E.CONSTANT R71, desc[UR10][R16.64+0x3028] ;  /* 0x0030280a10472981 */ /* 0x000f62000c1e9900 */
[----:B------:R-:W-:Y:S01]  /*05a0*/  UISETP.NE.AND UP0, UPT, UR9, URZ, !UP0 ;  /* 0x000000ff0900728c */ /* 0x000fe2000c705270 */
[----:B------:R-:W-:-:S02]  /*05b0*/  PLOP3.LUT P6, PT, PT, PT, UP3, 0x80, 0x8 ;  /* 0x000000000008781c */ /* 0x000fc40003fcf038 */
[----:B------:R-:W5:Y:S01]  /*05c0*/  @P0 LDG.E.CONSTANT R29, desc[UR10][R18.64] ;  /* 0x0000000a121d0981 */ /* 0x000f62000c1e9900 */
[----:B------:R-:W-:-:S03]  /*05d0*/  PLOP3.LUT P0, PT, PT, PT, UP3, 0x80, 0x8 ;  /* 0x000000000008781c */ /* 0x000fc60003f0f038 */
[----:B------:R-:W5:Y:S04]  /*05e0*/  @P2 LDG.E.CONSTANT R31, desc[UR10][R18.64+0x4] ;  /* 0x0000040a121f2981 */ /* 0x000f68000c1e9900 */
[----:B------:R-:W5:Y:S04]  /*05f0*/  @P2 LDG.E.CONSTANT R21, desc[UR10][R18.64+0x8] ;  /* 0x0000080a12152981 */ /* 0x000f68000c1e9900 */
[----:B------:R-:W5:Y:S04]  /*0600*/  @P2 LDG.E.CONSTANT R23, desc[UR10][R18.64+0xc] ;  /* 0x00000c0a12172981 */ /* 0x000f68000c1e9900 */
[----:B------:R0:W5:Y:S04]  /*0610*/  @P2 LDG.E.CONSTANT R27, desc[UR10][R18.64+0x10] ;  /* 0x0000100a121b2981 */ /* 0x000168000c1e9900 */
[----:B------:R-:W5:Y:S01]  /*0620*/  @P1 LDG.E.CONSTANT R73, desc[UR10][R16.64+0x301c] ;  /* 0x00301c0a10491981 */ /* 0x000f62000c1e9900 */
[----:B------:R-:W-:-:S03]  /*0630*/  PLOP3.LUT P1, PT, PT, PT, UP3, 0x80, 0x8 ;  /* 0x000000000008781c */ /* 0x000fc60003f2f038 */
[----:B------:R-:W5:Y:S04]  /*0640*/  @P2 LDG.E.CONSTANT R72, desc[UR10][R16.64+0x3020] ;  /* 0x0030200a10482981 */ /* 0x000f68000c1e9900 */
[----:B------:R-:W5:Y:S04]  /*0650*/  @P2 LDG.E.CONSTANT R76, desc[UR10][R16.64+0x3024] ;  /* 0x0030240a104c2981 */ /* 0x000f68000c1e9900 */
[----:B------:R-:W5:Y:S01]  /*0660*/  @P2 LDG.E.CONSTANT R74, desc[UR10][R16.64+0x302c] ;  /* 0x00302c0a104a2981 */ /* 0x000f62000c1e9900 */
[----:B------:R-:W-:-:S03]  /*0670*/  PLOP3.LUT P2, PT, PT, PT, UP0, 0x80, 0x8 ;  /* 0x000000000008781c */ /* 0x000fc60003f4f008 */
[----:B------:R-:W5:Y:S01]  /*0680*/  @P3 LDG.E.CONSTANT R39, desc[UR10][R16.64+0x3030] ;  /* 0x0030300a10273981 */ /* 0x000f62000c1e9900 */
[----:B------:R-:W-:-:S03]  /*0690*/  PLOP3.LUT P3, PT, PT, PT, UP0, 0x80, 0x8 ;  /* 0x000000000008781c */ /* 0x000fc60003f6f008 */
[----:B------:R-:W5:Y:S01]  /*06a0*/  @!P5 LDG.E.CONSTANT R75, desc[UR10][R16.64+0x10] ;  /* 0x0000100a104bd981 */ /* 0x000f62000c1e9900 */
[----:B------:R-:W-:Y:S02]  /*06b0*/  PLOP3.LUT P5, PT, PT, PT, UP2, 0x80, 0x8 ;  /* 0x000000000008781c */ /* 0x000fe40003faf028 */
[----:B0-----:R-:W-:Y:S01]  /*06c0*/  CS2R R18, SRZ ;  /* 0x0000000000127805 */ /* 0x001fe2000001ff00 */
[----:B------:R-:W-:Y:S01]  /*06d0*/  @!UP2 UPLOP3.LUT UP4, UPT, UPT, UPT, UP1, 0x40, 0x4 ;  /* 0x000000000004a89c */ /* 0x000fe20003f8e810 */
[----:B------:R-:W5:Y:S01]  /*06e0*/  @!P6 LDG.E.CONSTANT R77, desc[UR10][R16.64+0xf0] ;  /* 0x0000f00a104de981 */ /* 0x000f62000c1e9900 */
[----:B------:R-:W-:-:S03]  /*06f0*/  PLOP3.LUT P6, PT, PT, PT, UP2, 0x80, 0x8 ;  /* 0x000000000008781c */ /* 0x000fc60003fcf028 */
[----:B------:R-:W5:Y:S01]  /*0700*/  @!P0 LDG.E.CONSTANT R18, desc[UR10][R16.64+0x3110] ;  /* 0x0031100a10128981 */ /* 0x000f62000c1e9900 */
[----:B------:R-:W-:-:S03]  /*0710*/  PLOP3.LUT P0, PT, PT, PT, UP2, 0x80, 0x8 ;  /* 0x000000000008781c */ /* 0x000fc60003f0f028 */
[----:B------:R-:W5:Y:S01]  /*0720*/  @!P1 LDG.E.CONSTANT R20, desc[UR10][R16.64+0x31f0] ;  /* 0x0031f00a10149981 */ /* 0x000f62000c1e9900 */
[----:B------:R-:W-:-:S03]  /*0730*/  PLOP3.LUT P1, PT, PT, PT, UP2, 0x80, 0x8 ;  /* 0x000000000008781c */ /* 0x000fc60003f2f028 */
[----:B------:R-:W5:Y:S01]  /*0740*/  @P2 LDG.E.CONSTANT R22, desc[UR10][R16.64+0x1bc] ;  /* 0x0001bc0a10162981 */ /* 0x000f62000c1e9900 */
[----:B------:R-:W-:-:S03]  /*0750*/  PLOP3.LUT P2, PT, PT, PT, UP2, 0x80, 0x8 ;  /* 0x000000000008781c */ /* 0x000fc60003f4f028 */
[----:B------:R-:W5:Y:S01]  /*0760*/  @P3 LDG.E.CONSTANT R24, desc[UR10][R16.64+0x32bc] ;  /* 0x0032bc0a10183981 */ /* 0x000f62000c1e9900 */
[----:B------:R-:W-:-:S03]  /*0770*/  PLOP3.LUT P3, PT, PT, PT, UP2, 0x80, 0x8 ;  /* 0x000000000008781c */ /* 0x000fc60003f6f028 */
[----:B------:R-:W5:Y:S01]  /*0780*/  @!P5 LDG.E.CONSTANT R28, desc[UR10][R16.64+0x1c4] ;  /* 0x0001c40a101cd981 */ /* 0x000f62000c1e9900 */
[----:B------:R-:W-:-:S03]  /*0790*/  PLOP3.LUT P5, PT, PT, PT, UP4, 0x80, 0x8 ;  /* 0x000000000008781c */ /* 0x000fc60003faf048 */
[----:B------:R-:W5:Y:S04]  /*07a0*/  @!P6 LDG.E.CONSTANT R30, desc[UR10][R16.64+0x1c8] ;  /* 0x0001c80a101ee981 */ /* 0x000f68000c1e9900 */
[----:B------:R-:W5:Y:S04]  /*07b0*/  @!P0 LDG.E.CONSTANT R32, desc[UR10][R16.64+0x1cc] ;  /* 0x0001cc0a10208981 */ /* 0x000f68000c1e9900 */
[----:B------:R-:W5:Y:S04]  /*07c0*/  @!P1 LDG.E.CONSTANT R34, desc[UR10][R16.64+0x32c0] ;  /* 0x0032c00a10229981 */ /* 0x000f68000c1e9900 */
[----:B------:R-:W5:Y:S04]  /*07d0*/  @!P2 LDG.E.CONSTANT R36, desc[UR10][R16.64+0x32c4] ;  /* 0x0032c40a1024a981 */ /* 0x000f68000c1e9900 */
[----:B------:R-:W5:Y:S04]  /*07e0*/  @!P3 LDG.E.CONSTANT R38, desc[UR10][R16.64+0x32c8] ;  /* 0x0032c80a1026b981 */ /* 0x000f68000c1e9900 */
[----:B------:R-:W5:Y:S04]  /*07f0*/  @P5 LDG.E.CONSTANT R33, desc[UR10][R16.64+0x1d0] ;  /* 0x0001d00a10215981 */ /* 0x000f68000c1e9900 */
[----:B--2---:R0:W-:Y:S02]  /*0800*/  STS.64 [R68+0x20], R14 ;  /* 0x0000200e44007388 */ /* 0x0041e40000000a00 */
[----:B0-----:R-:W-:-:S02]  /*0810*/  HFMA2 R14, -RZ, RZ, 0, 0 ;  /* 0x00000000ff0e7431 */ /* 0x001fc400000001ff */
[----:B------:R-:W2:Y:S04]  /*0820*/  LDG.E.CONSTANT R15, desc[UR10][R16.64+0x3100] ;  /* 0x0031000a100f7981 */ /* 0x000ea8000c1e9900 */
[----:B---3--:R0:W-:Y:S04]  /*0830*/  STS.128 [R68+0x30], R8 ;  /* 0x0000300844007388 */ /* 0x0081e80000000c00 */
[----:B------:R-:W2:Y:S01]  /*0840*/  @P4 LDG.E.CONSTANT R14, desc[UR10][R16.64+0x30fc] ;  /* 0x0030fc0a100e4981 */ /* 0x000ea2000c1e9900 */
[----:B0-----:R-:W-:-:S03]  /*0850*/  MOV R8, RZ ;  /* 0x000000ff00087202 */ /* 0x001fc60000000f00 */
[----:B------:R-:W3:Y:S04]  /*0860*/  LDG.E.CONSTANT R9, desc[UR10][R16.64+0x31e0] ;  /* 0x0031e00a10097981 */ /* 0x000ee8000c1e9900 */
[----:B------:R-:W3:Y:S04]  /*0870*/  LDG.E.CONSTANT R10, desc[UR10][R16.64+0x31e4] ;  /* 0x0031e40a100a7981 */ /* 0x000ee8000c1e9900 */
[----:B------:R-:W3:Y:S01]  /*0880*/  @P4 LDG.E.CONSTANT R8, desc[UR10][R16.64+0x31dc] ;  /* 0x0031dc0a10084981 */ /* 0x000ee2000c1e9900 */
[----:B------:R-:W-:-:S03]  /*0890*/  PLOP3.LUT P4, PT, PT, PT, UP2, 0x80, 0x8 ;  /* 0x000000000008781c */ /* 0x000fc60003f8f028 */
[----:B------:R-:W3:Y:S10]  /*08a0*/  LDG.E.CONSTANT R11, desc[UR10][R16.64+0x31e8] ;  /* 0x0031e80a100b7981 */ /* 0x000ef4000c1e9900 */
[----:B------:R-:W3:Y:S01]  /*08b0*/  @!P4 LDG.E.CONSTANT R26, desc[UR10][R16.64+0x1c0] ;  /* 0x0001c00a101ac981 */ /* 0x000ee2000c1e9900 */
[----:B------:R-:W-:-:S03]  /*08c0*/  PLOP3.LUT P4, PT, PT, PT, UP2, 0x80, 0x8 ;  /* 0x000000000008781c */ /* 0x000fc60003f8f028 */
[----:B----4-:R0:W-:Y:S10]  /*08d0*/  STS.64 [R68+0x18], R12 ;  /* 0x0000180c44007388 */ /* 0x0101f40000000a00 */
[----:B------:R-:W4:Y:S04]  /*08e0*/  @!P4 LDG.E.CONSTANT R19, desc[UR10][R16.64+0x32cc] ;  /* 0x0032cc0a1013c981 */ /* 0x000f28000c1e9900 */
[----:B0-----:R-:W4:Y:S04]  /*08f0*/  LDG.E.CONSTANT R12, desc[UR10][R16.64+0x3104] ;  /* 0x0031040a100c7981 */ /* 0x001f28000c1e9900 */
[----:B------:R-:W4:Y:S01]  /*0900*/  LDG.E.CONSTANT R13, desc[UR10][R16.64+0x3108] ;  /* 0x0031080a100d7981 */ /* 0x000f22000c1e9900 */
[----:B------:R-:W0:Y:S01]  /*0910*/  S2R R67, SR_TID.Z ;  /* 0x0000000000437919 */ /* 0x000e220000002300 */
[----:B------:R-:W0:Y:S02]  /*0920*/  S2R R58, SR_CTAID.Z ;  /* 0x00000000003a7919 */ /* 0x000e240000002700 */
[----:B-----5:R1:W-:Y:S01]  /*0930*/  STS [R68+0x6c], R71 ;  /* 0x00006c4744007388 */ /* 0x0203e20000000800 */
[----:B------:R-:W-:-:S03]  /*0940*/  PLOP3.LUT P0, PT, PT, PT, UP4, 0x80, 0x8 ;  /* 0x000000000008781c */ /* 0x000fc60003f0f048 */
[----:B------:R-:W-:Y:S01]  /*0950*/  STS [R68], R29 ;  /* 0x0000001d44007388 */ /* 0x000fe20000000800 */
[----:B-1----:R-:W1:Y:S03]  /*0960*/  LDC.64 R70, c[0x0][0x388] ;  /* 0x0000e200ff467b82 */ /* 0x002e660000000a00 */
[----:B------:R5:W-:Y:S01]  /*0970*/  STS [R68+0x4], R31 ;  /* 0x0000041f44007388 */ /* 0x000be20000000800 */
[----:B------:R-:W-:Y:S01]  /*0980*/  HFMA2 R69, -RZ, RZ, 0, 0 ;  /* 0x00000000ff457431 */ /* 0x000fe200000001ff */
[----:B-----5:R-:W-:Y:S02]  /*0990*/  MOV R31, 0x30 ;  /* 0x00000030001f7802 */ /* 0x020fe40000000f00 */
[----:B------:R5:W-:Y:S04]  /*09a0*/  STS [R68+0x60], R73 ;  /* 0x0000604944007388 */ /* 0x000be80000000800 */
[----:B------:R5:W-:Y:S01]  /*09b0*/  STS [R68+0x64], R72 ;  /* 0x0000644844007388 */ /* 0x000be20000000800 */
[----:B0-----:R-:W-:-:S03]  /*09c0*/  LEA R29, R58, R67, 0x3 ;  /* 0x000000433a1d7211 */ /* 0x001fc600078e18ff */
[----:B------:R-:W4:Y:S01]  /*09d0*/  @P0 LDG.E.CONSTANT R69, desc[UR10][R16.64+0x32d0] ;  /* 0x0032d00a10450981 */ /* 0x000f22000c1e9900 */
[----:B------:R-:W-:-:S03]  /*09e0*/  LEA R29, R29, UR4, 0x3 ;  /* 0x000000041d1d7c11 */ /* 0x000fc6000f8e18ff */
[----:B-----5:R-:W5:Y:S02]  /*09f0*/  LDG.E.CONSTANT R73, desc[UR10][R16.64+0x310c] ;  /* 0x00310c0a10497981 */ /* 0x020f64000c1e9900 */
[----:B------:R-:W-:Y:S02]  /*0a00*/  IMAD R29, R29, R31, UR5 ;  /* 0x000000051d1d7e24 */ /* 0x000fe4000f8e021f */
[----:B------:R-:W5:Y:S04]  /*0a10*/  LDG.E.CONSTANT R72, desc[UR10][R16.64+0x31ec] ;  /* 0x0031ec0a10487981 */ /* 0x000f68000c1e9900 */
[----:B------:R-:W-:Y:S04]  /*0a20*/  STS [R68+0x8], R21 ;  /* 0x0000081544007388 */ /* 0x000fe80000000800 */
        /* <DEDUP_REMOVED lines=17> */
[----:B--2---:R-:W-:Y:S04]  /*0b40*/  STS.64 [R68+0x78], R14 ;  /* 0x0000780e44007388 */ /* 0x004fe80000000a00 */
[----:B---3--:R0:W-:Y:S02]  /*0b50*/  STS.128 [R68+0x90], R8 ;  /* 0x0000900844007388 */ /* 0x0081e40000000c00 */
[----:B0-----:R-:W-:-:S02]  /*0b60*/  LEA R9, R29, R29, 0x1 ;  /* 0x0000001d1d097211 */ /* 0x001fc400078e08ff */
[----:B------:R-:W-:Y:S03]  /*0b70*/  STS [R68+0x4c], R26 ;  /* 0x00004c1a44007388 */ /* 0x000fe60000000800 */
[----:B-1----:R-:W-:Y:S01]  /*0b80*/  IMAD.WIDE.U32 R70, R9, 0x4, R70 ;  /* 0x0000000409467825 */ /* 0x002fe200078e0046 */
[----:B----4-:R-:W-:Y:S04]  /*0b90*/  STS [R68+0xb8], R19 ;  /* 0x0000b81344007388 */ /* 0x010fe80000000800 */
[----:B------:R-:W2:Y:S04]  /*0ba0*/  LDG.E.CONSTANT R8, desc[UR10][R70.64] ;  /* 0x0000000a46087981 */ /* 0x000ea8000c1e9900 */
[----:B------:R0:W-:Y:S04]  /*0bb0*/  STS.64 [R68+0x80], R12 ;  /* 0x0000800c44007388 */ /* 0x0001e80000000a00 */
[----:B------:R-:W2:Y:S04]  /*0bc0*/  LDG.E.CONSTANT R9, desc[UR10][R70.64+0x4] ;  /* 0x0000040a46097981 */ /* 0x000ea8000c1e9900 */
[----:B------:R-:W2:Y:S04]  /*0bd0*/  LDG.E.CONSTANT R10, desc[UR10][R70.64+0x8] ;  /* 0x0000080a460a7981 */ /* 0x000ea8000c1e9900 */
[----:B------:R-:W2:Y:S04]  /*0be0*/  LDG.E.CONSTANT R11, desc[UR10][R70.64+0x24] ;  /* 0x0000240a460b7981 */ /* 0x000ea8000c1e9900 */
[----:B0-----:R-:W3:Y:S04]  /*0bf0*/  LDG.E.CONSTANT R12, desc[UR10][R70.64+0x28] ;  /* 0x0000280a460c7981 */ /* 0x001ee8000c1e9900 */
[----:B------:R-:W3:Y:S04]  /*0c00*/  LDG.E.CONSTANT R13, desc[UR10][R70.64+0x2c] ;  /* 0x00002c0a460d7981 */ /* 0x000ee8000c1e9900 */
[----:B------:R-:W3:Y:S04]  /*0c10*/  LDG.E.CONSTANT R14, desc[UR10][R70.64+0x48] ;  /* 0x0000480a460e7981 */ /* 0x000ee8000c1e9900 */
[----:B------:R-:W3:Y:S04]  /*0c20*/  LDG.E.CONSTANT R15, desc[UR10][R70.64+0x4c] ;  /* 0x00004c0a460f7981 */ /* 0x000ee8000c1e9900 */
[----:B------:R-:W4:Y:S04]  /*0c30*/  LDG.E.CONSTANT R16, desc[UR10][R70.64+0x50] ;  /* 0x0000500a46107981 */ /* 0x000f28000c1e9900 */
        /* <DEDUP_REMOVED lines=22> */
[----:B------:R-:W4:Y:S01]  /*0da0*/  LDG.E.CONSTANT R39, desc[UR10][R70.64+0x16c] ;  /* 0x00016c0a46277981 */ /* 0x000f22000c1e9900 */
[----:B------:R-:W0:Y:S01]  /*0db0*/  S2UR UR8, SR_CgaCtaId ;  /* 0x00000000000879c3 */ /* 0x000e220000008800 */
[----:B------:R-:W-:-:S02]  /*0dc0*/  UMOV UR7, 0x400 ;  /* 0x0000040000077882 */ /* 0x000fc40000000000 */
[----:B------:R-:W-:Y:S01]  /*0dd0*/  UIADD3 UR6, UPT, UPT, UR7, 0x600, URZ ;  /* 0x0000060007067890 */ /* 0x000fe2000fffe0ff */
[----:B------:R-:W-:Y:S04]  /*0de0*/  STS [R68+0x68], R76 ;  /* 0x0000684c44007388 */ /* 0x000fe80000000800 */
[----:B------:R-:W-:Y:S04]  /*0df0*/  STS [R68+0x70], R74 ;  /* 0x0000704a44007388 */ /* 0x000fe80000000800 */
[----:B------:R-:W-:Y:S04]  /*0e00*/  STS [R68+0x2c], R75 ;  /* 0x00002c4b44007388 */ /* 0x000fe80000000800 */
[----:B------:R-:W-:Y:S01]  /*0e10*/  STS [R68+0x44], R77 ;  /* 0x0000444d44007388 */ /* 0x000fe20000000800 */
[----:B0-----:R-:W-:-:S03]  /*0e20*/  ULEA UR6, UR8, UR6, 0x18 ;  /* 0x0000000608067291 */ /* 0x001fc6000f8ec0ff */
[----:B-----5:R-:W-:Y:S04]  /*0e30*/  STS [R68+0x88], R73 ;  /* 0x0000884944007388 */ /* 0x020fe80000000800 */
[----:B------:R-:W-:Y:S04]  /*0e40*/  STS [R68+0xa0], R72 ;  /* 0x0000a04844007388 */ /* 0x000fe80000000800 */
[----:B------:R0:W-:Y:S02]  /*0e50*/  STS [R68+0xbc], R69 ;  /* 0x0000bc4544007388 */ /* 0x0001e40000000800 */
[----:B0-----:R-:W-:-:S05]  /*0e60*/  MOV R68, UR6 ;  /* 0x0000000600447c02 */ /* 0x001fca0008000f00 */
[----:B------:R-:W-:-:S05]  /*0e70*/  IMAD R69, R67, 0x180, R68 ;  /* 0x0000018043457824 */ /* 0x000fca00078e0244 */
[----:B--2---:R0:W-:Y:S04]  /*0e80*/  STS.128 [R69], R8 ;  /* 0x0000000845007388 */ /* 0x0041e80000000c00 */
[----:B---3--:R1:W-:Y:S04]  /*0e90*/  STS.128 [R69+0x10], R12 ;  /* 0x0000100c45007388 */ /* 0x0083e80000000c00 */
[----:B0-----:R-:W2:Y:S04]  /*0ea0*/  LDG.E.CONSTANT R8, desc[UR10][R70.64+0x170] ;  /* 0x0001700a46087981 */ /* 0x001ea8000c1e9900 */
[----:B------:R-:W2:Y:S04]  /*0eb0*/  LDG.E.CONSTANT R9, desc[UR10][R70.64+0x18c] ;  /* 0x00018c0a46097981 */ /* 0x000ea8000c1e9900 */
[----:B------:R-:W2:Y:S04]  /*0ec0*/  LDG.E.CONSTANT R10, desc[UR10][R70.64+0x190] ;  /* 0x0001900a460a7981 */ /* 0x000ea8000c1e9900 */
[----:B----4-:R0:W-:Y:S04]  /*0ed0*/  STS.128 [R69+0x20], R16 ;  /* 0x0000201045007388 */ /* 0x0101e80000000c00 */
[----:B------:R-:W2:Y:S04]  /*0ee0*/  LDG.E.CONSTANT R11, desc[UR10][R70.64+0x194] ;  /* 0x0001940a460b7981 */ /* 0x000ea8000c1e9900 */
[----:B-1----:R-:W3:Y:S04]  /*0ef0*/  LDG.E.CONSTANT R12, desc[UR10][R70.64+0x1b0] ;  /* 0x0001b00a460c7981 */ /* 0x002ee8000c1e9900 */
[----:B------:R-:W3:Y:S04]  /*0f00*/  LDG.E.CONSTANT R13, desc[UR10][R70.64+0x1b4] ;  /* 0x0001b40a460d7981 */ /* 0x000ee8000c1e9900 */
[----:B------:R1:W-:Y:S04]  /*0f10*/  STS.128 [R69+0x30], R20 ;  /* 0x0000301445007388 */ /* 0x0003e80000000c00 */
[----:B------:R-:W3:Y:S04]  /*0f20*/  LDG.E.CONSTANT R14, desc[UR10][R70.64+0x1b8] ;  /* 0x0001b80a460e7981 */ /* 0x000ee8000c1e9900 */
[----:B------:R-:W3:Y:S04]  /*0f30*/  LDG.E.CONSTANT R15, desc[UR10][R70.64+0x1d4] ;  /* 0x0001d40a460f7981 */ /* 0x000ee8000c1e9900 */
[----:B0-----:R-:W4:Y:S04]  /*0f40*/  LDG.E.CONSTANT R16, desc[UR10][R70.64+0x1d8] ;  /* 0x0001d80a46107981 */ /* 0x001f28000c1e9900 */
[----:B------:R0:W-:Y:S04]  /*0f50*/  STS.128 [R69+0x40], R24 ;  /* 0x0000401845007388 */ /* 0x0001e80000000c00 */
[----:B------:R-:W4:Y:S04]  /*0f60*/  LDG.E.CONSTANT R17, desc[UR10][R70.64+0x1dc] ;  /* 0x0001dc0a46117981 */ /* 0x000f28000c1e9900 */
[----:B------:R-:W4:Y:S04]  /*0f70*/  LDG.E.CONSTANT R18, desc[UR10][R70.64+0x1f8] ;  /* 0x0001f80a46127981 */ /* 0x000f28000c1e9900 */
[----:B------:R-:W4:Y:S04]  /*0f80*/  LDG.E.CONSTANT R19, desc[UR10][R70.64+0x1fc] ;  /* 0x0001fc0a46137981 */ /* 0x000f28000c1e9900 */
[----:B------:R5:W-:Y:S04]  /*0f90*/  STS.128 [R69+0x50], R28 ;  /* 0x0000501c45007388 */ /* 0x000be80000000c00 */
[----:B-1----:R-:W4:Y:S04]  /*0fa0*/  LDG.E.CONSTANT R20, desc[UR10][R70.64+0x200] ;  /* 0x0002000a46147981 */ /* 0x002f28000c1e9900 */
[----:B------:R-:W4:Y:S04]  /*0fb0*/  LDG.E.CONSTANT R21, desc[UR10][R70.64+0x21c] ;  /* 0x00021c0a46157981 */ /* 0x000f28000c1e9900 */
[----:B------:R-:W4:Y:S04]  /*0fc0*/  LDG.E.CONSTANT R22, desc[UR10][R70.64+0x220] ;  /* 0x0002200a46167981 */ /* 0x000f28000c1e9900 */
[----:B------:R1:W-:Y:S04]  /*0fd0*/  STS.128 [R69+0x60], R32 ;  /* 0x0000602045007388 */ /* 0x0003e80000000c00 */
[----:B------:R-:W4:Y:S04]  /*0fe0*/  LDG.E.CONSTANT R23, desc[UR10][R70.64+0x224] ;  /* 0x0002240a46177981 */ /* 0x000f28000c1e9900 */
[----:B0-----:R-:W4:Y:S04]  /*0ff0*/  LDG.E.CONSTANT R24, desc[UR10][R70.64+0x900] ;  /* 0x0009000a46187981 */ /* 0x001f28000c1e9900 */
[----:B------:R-:W4:Y:S04]  /*1000*/  LDG.E.CONSTANT R25, desc[UR10][R70.64+0x904] ;  /* 0x0009040a46197981 */ /* 0x000f28000c1e9900 */
[----:B------:R0:W-:Y:S04]  /*1010*/  STS.128 [R69+0x70], R36 ;  /* 0x0000702445007388 */ /* 0x0001e80000000c00 */
[----:B------:R-:W4:Y:S04]  /*1020*/  LDG.E.CONSTANT R26, desc[UR10][R70.64+0x908] ;  /* 0x0009080a461a7981 */ /* 0x000f28000c1e9900 */
[----:B------:R-:W4:Y:S04]  /*1030*/  LDG.E.CONSTANT R27, desc[UR10][R70.64+0x924] ;  /* 0x0009240a461b7981 */ /* 0x000f28000c1e9900 */
[----:B-----5:R-:W5:Y:S04]  /*1040*/  LDG.E.CONSTANT R28, desc[UR10][R70.64+0x928] ;  /* 0x0009280a461c7981 */ /* 0x020f68000c1e9900 */
[----:B------:R-:W5:Y:S04]  /*1050*/  LDG.E.CONSTANT R29, desc[UR10][R70.64+0x92c] ;  /* 0x00092c0a461d7981 */ /* 0x000f68000c1e9900 */
[----:B------:R-:W5:Y:S04]  /*1060*/  LDG.E.CONSTANT R30, desc[UR10][R70.64+0x948] ;  /* 0x0009480a461e7981 */ /* 0x000f68000c1e9900 */
[----:B------:R-:W5:Y:S04]  /*1070*/  LDG.E.CONSTANT R31, desc[UR10][R70.64+0x94c] ;  /* 0x00094c0a461f7981 */ /* 0x000f68000c1e9900 */
[----:B-1----:R-:W5:Y:S04]  /*1080*/  LDG.E.CONSTANT R32, desc[UR10][R70.64+0x950] ;  /* 0x0009500a46207981 */ /* 0x002f68000c1e9900 */
[----:B------:R-:W5:Y:S04]  /*1090*/  LDG.E.CONSTANT R33, desc[UR10][R70.64+0x96c] ;  /* 0x00096c0a46217981 */ /* 0x000f68000c1e9900 */
[----:B------:R-:W5:Y:S04]  /*10a0*/  LDG.E.CONSTANT R34, desc[UR10][R70.64+0x970] ;  /* 0x0009700a46227981 */ /* 0x000f68000c1e9900 */
[----:B------:R-:W5:Y:S04]  /*10b0*/  LDG.E.CONSTANT R35, desc[UR10][R70.64+0x974] ;  /* 0x0009740a46237981 */ /* 0x000f68000c1e9900 */
[----:B0-----:R-:W5:Y:S04]  /*10c0*/  LDG.E.CONSTANT R36, desc[UR10][R70.64+0x990] ;  /* 0x0009900a46247981 */ /* 0x001f68000c1e9900 */
[----:B------:R-:W5:Y:S04]  /*10d0*/  LDG.E.CONSTANT R37, desc[UR10][R70.64+0x994] ;  /* 0x0009940a46257981 */ /* 0x000f68000c1e9900 */
[----:B------:R-:W5:Y:S04]  /*10e0*/  LDG.E.CONSTANT R38, desc[UR10][R70.64+0x998] ;  /* 0x0009980a46267981 */ /* 0x000f68000c1e9900 */
[----:B------:R-:W5:Y:S04]  /*10f0*/  LDG.E.CONSTANT R39, desc[UR10][R70.64+0x9b4] ;  /* 0x0009b40a46277981 */ /* 0x000f68000c1e9900 */
[----:B--2---:R0:W-:Y:S04]  /*1100*/  STS.128 [R69+0x80], R8 ;  /* 0x0000800845007388 */ /* 0x0041e80000000c00 */
[----:B0-----:R-:W2:Y:S04]  /*1110*/  LDG.E.CONSTANT R8, desc[UR10][R70.64+0x9b8] ;  /* 0x0009b80a46087981 */ /* 0x001ea8000c1e9900 */
[----:B---3--:R0:W-:Y:S04]  /*1120*/  STS.128 [R69+0x90], R12 ;  /* 0x0000900c45007388 */ /* 0x0081e80000000c00 */
[----:B------:R-:W2:Y:S04]  /*1130*/  LDG.E.CONSTANT R9, desc[UR10][R70.64+0x9bc] ;  /* 0x0009bc0a46097981 */ /* 0x000ea8000c1e9900 */
[----:B------:R-:W2:Y:S04]  /*1140*/  LDG.E.CONSTANT R10, desc[UR10][R70.64+0x9d8] ;  /* 0x0009d80a460a7981 */ /* 0x000ea8000c1e9900 */
[----:B------:R-:W2:Y:S04]  /*1150*/  LDG.E.CONSTANT R11, desc[UR10][R70.64+0x9dc] ;  /* 0x0009dc0a460b7981 */ /* 0x000ea8000c1e9900 */
[----:B0-----:R-:W3:Y:S04]  /*1160*/  LDG.E.CONSTANT R12, desc[UR10][R70.64+0x9e0] ;  /* 0x0009e00a460c7981 */ /* 0x001ee8000c1e9900 */
[----:B----4-:R0:W-:Y:S04]  /*1170*/  STS.128 [R69+0xa0], R16 ;  /* 0x0000a01045007388 */ /* 0x0101e80000000c00 */
[----:B------:R-:W3:Y:S04]  /*1180*/  LDG.E.CONSTANT R13, desc[UR10][R70.64+0x9fc] ;  /* 0x0009fc0a460d7981 */ /* 0x000ee8000c1e9900 */
[----:B------:R-:W3:Y:S04]  /*1190*/  LDG.E.CONSTANT R14, desc[UR10][R70.64+0xa00] ;  /* 0x000a000a460e7981 */ /* 0x000ee8000c1e9900 */
[----:B------:R-:W3:Y:S04]  /*11a0*/  LDG.E.CONSTANT R15, desc[UR10][R70.64+0xa04] ;  /* 0x000a040a460f7981 */ /* 0x000ee8000c1e9900 */
[----:B0-----:R-:W4:Y:S04]  /*11b0*/  LDG.E.CONSTANT R16, desc[UR10][R70.64+0xa20] ;  /* 0x000a200a46107981 */ /* 0x001f28000c1e9900 */
[----:B------:R-:W4:Y:S04]  /*11c0*/  LDG.E.CONSTANT R17, desc[UR10][R70.64+0xa24] ;  /* 0x000a240a46117981 */ /* 0x000f28000c1e9900 */
[----:B------:R0:W-:Y:S04]  /*11d0*/  STS.128 [R69+0xb0], R20 ;  /* 0x0000b01445007388 */ /* 0x0001e80000000c00 */
[----:B------:R-:W4:Y:S04]  /*11e0*/  LDG.E.CONSTANT R18, desc[UR10][R70.64+0xa28] ;  /* 0x000a280a46127981 */ /* 0x000f28000c1e9900 */
[----:B------:R-:W4:Y:S04]  /*11f0*/  LDG.E.CONSTANT R19, desc[UR10][R70.64+0xa44] ;  /* 0x000a440a46137981 */ /* 0x000f28000c1e9900 */
[----:B0-----:R-:W4:Y:S04]  /*1200*/  LDG.E.CONSTANT R20, desc[UR10][R70.64+0xa48] ;  /* 0x000a480a46147981 */ /* 0x001f28000c1e9900 */
[----:B------:R0:W-:Y:S04]  /*1210*/  STS.128 [R69+0xc0], R24 ;  /* 0x0000c01845007388 */ /* 0x0001e80000000c00 */
[----:B------:R-:W4:Y:S04]  /*1220*/  LDG.E.CONSTANT R21, desc[UR10][R70.64+0xa4c] ;  /* 0x000a4c0a46157981 */ /* 0x000f28000c1e9900 */
[----:B------:R-:W4:Y:S04]  /*1230*/  LDG.E.CONSTANT R22, desc[UR10][R70.64+0xa68] ;  /* 0x000a680a46167981 */ /* 0x000f28000c1e9900 */
[----:B------:R-:W4:Y:S04]  /*1240*/  LDG.E.CONSTANT R23, desc[UR10][R70.64+0xa6c] ;  /* 0x000a6c0a46177981 */ /* 0x000f28000c1e9900 */
[----:B-----5:R1:W-:Y:S04]  /*1250*/  STS.128 [R69+0xd0], R28 ;  /* 0x0000d01c45007388 */ /* 0x0203e80000000c00 */
[----:B0-----:R-:W5:Y:S04]  /*1260*/  LDG.E.CONSTANT R24, desc[UR10][R70.64+0xa70] ;  /* 0x000a700a46187981 */ /* 0x001f68000c1e9900 */
[----:B------:R-:W5:Y:S04]  /*1270*/  LDG.E.CONSTANT R25, desc[UR10][R70.64+0xa8c] ;  /* 0x000a8c0a46197981 */ /* 0x000f68000c1e9900 */
[----:B------:R-:W5:Y:S04]  /*1280*/  LDG.E.CONSTANT R26, desc[UR10][R70.64+0xa90] ;  /* 0x000a900a461a7981 */ /* 0x000f68000c1e9900 */
[----:B------:R0:W-:Y:S04]  /*1290*/  STS.128 [R69+0xe0], R32 ;  /* 0x0000e02045007388 */ /* 0x0001e80000000c00 */
[----:B------:R-:W5:Y:S04]  /*12a0*/  LDG.E.CONSTANT R27, desc[UR10][R70.64+0xa94] ;  /* 0x000a940a461b7981 */ /* 0x000f68000c1e9900 */
[----:B-1----:R-:W5:Y:S04]  /*12b0*/  LDG.E.CONSTANT R28, desc[UR10][R70.64+0xab0] ;  /* 0x000ab00a461c7981 */ /* 0x002f68000c1e9900 */
[----:B------:R-:W5:Y:S04]  /*12c0*/  LDG.E.CONSTANT R29, desc[UR10][R70.64+0xab4] ;  /* 0x000ab40a461d7981 */ /* 0x000f68000c1e9900 */
[----:B------:R1:W-:Y:S04]  /*12d0*/  STS.128 [R69+0xf0], R36 ;  /* 0x0000f02445007388 */ /* 0x0003e80000000c00 */
[----:B------:R-:W5:Y:S04]  /*12e0*/  LDG.E.CONSTANT R30, desc[UR10][R70.64+0xab8] ;  /* 0x000ab80a461e7981 */ /* 0x000f68000c1e9900 */
[----:B------:R-:W5:Y:S04]  /*12f0*/  LDG.E.CONSTANT R31, desc[UR10][R70.64+0xad4] ;  /* 0x000ad40a461f7981 */ /* 0x000f68000c1e9900 */
[----:B0-----:R-:W5:Y:S04]  /*1300*/  LDG.E.CONSTANT R32, desc[UR10][R70.64+0xad8] ;  /* 0x000ad80a46207981 */ /* 0x001f68000c1e9900 */
[----:B------:R-:W5:Y:S04]  /*1310*/  LDG.E.CONSTANT R33, desc[UR10][R70.64+0xadc] ;  /* 0x000adc0a46217981 */ /* 0x000f68000c1e9900 */
[----:B------:R-:W5:Y:S04]  /*1320*/  LDG.E.CONSTANT R34, desc[UR10][R70.64+0xaf8] ;  /* 0x000af80a46227981 */ /* 0x000f68000c1e9900 */
[----:B------:R-:W5:Y:S04]  /*1330*/  LDG.E.CONSTANT R35, desc[UR10][R70.64+0xafc] ;  /* 0x000afc0a46237981 */ /* 0x000f68000c1e9900 */
[----:B-1----:R-:W5:Y:S04]  /*1340*/  LDG.E.CONSTANT R39, desc[UR10][R70.64+0xb24] ;  /* 0x000b240a46277981 */ /* 0x002f68000c1e9900 */
[----:B------:R-:W5:Y:S04]  /*1350*/  LDG.E.CONSTANT R36, desc[UR10][R70.64+0xb00] ;  /* 0x000b000a46247981 */ /* 0x000f68000c1e9900 */
[----:B------:R-:W5:Y:S04]  /*1360*/  LDG.E.CONSTANT R37, desc[UR10][R70.64+0xb1c] ;  /* 0x000b1c0a46257981 */ /* 0x000f68000c1e9900 */
[----:B------:R-:W5:Y:S01]  /*1370*/  LDG.E.CONSTANT R38, desc[UR10][R70.64+0xb20] ;  /* 0x000b200a46267981 */ /* 0x000f62000c1e9900 */
[----:B------:R-:W-:Y:S01]  /*1380*/  IMAD R67, R67, 0xc0, R68 ;  /* 0x000000c043437824 */ /* 0x000fe200078e0244 */
[----:B------:R-:W-:Y:S01]  /*1390*/  MOV R73, 0x60 ;  /* 0x0000006000497802 */ /* 0x000fe20000000f00 */
[----:B------:R-:W-:-:S03]  /*13a0*/  ULEA UR7, UR8, UR7, 0x18 ;  /* 0x0000000708077291 */ /* 0x000fc6000f8ec0ff */
[----:B------:R-:W-:Y:S01]  /*13b0*/  IADD3 R74, PT, PT, R67, 0x614, RZ ;  /* 0x00000614434a7810 */ /* 0x000fe20007ffe0ff */
[----:B--2---:R0:W-:Y:S04]  /*13c0*/  STS.128 [R69+0x100], R8 ;  /* 0x0001000845007388 */ /* 0x0041e80000000c00 */
[----:B---3--:R0:W-:Y:S04]  /*13d0*/  STS.128 [R69+0x110], R12 ;  /* 0x0001100c45007388 */ /* 0x0081e80000000c00 */
[----:B----4-:R0:W-:Y:S04]  /*13e0*/  STS.128 [R69+0x120], R16 ;  /* 0x0001201045007388 */ /* 0x0101e80000000c00 */
[----:B------:R0:W-:Y:S04]  /*13f0*/  STS.128 [R69+0x130], R20 ;  /* 0x0001301445007388 */ /* 0x0001e80000000c00 */
[----:B-----5:R0:W-:Y:S04]  /*1400*/  STS.128 [R69+0x140], R24 ;  /* 0x0001401845007388 */ /* 0x0201e80000000c00 */
[----:B------:R0:W-:Y:S04]  /*1410*/  STS.128 [R69+0x150], R28 ;  /* 0x0001501c45007388 */ /* 0x0001e80000000c00 */
[----:B------:R0:W-:Y:S04]  /*1420*/  STS.128 [R69+0x160], R32 ;  /* 0x0001602045007388 */ /* 0x0001e80000000c00 */
[----:B------:R0:W-:Y:S01]  /*1430*/  STS.128 [R69+0x170], R36 ;  /* 0x0001702445007388 */ /* 0x0001e20000000c00 */
[----:B------:R-:W-:Y:S06]  /*1440*/  BAR.SYNC.DEFER_BLOCKING 0x0 ;  /* 0x0000000000007b1d */ /* 0x000fec0000010000 */
.L_x_0:
[----:B------:R-:W-:Y:S04]  /*1450*/  LDS R76, [R74+-0x614] ;  /* 0xfff9ec004a4c7984 */ /* 0x000fe80000000800 */
[----:B0-----:R-:W0:Y:S04]  /*1460*/  LDS.128 R8, [R73+UR7+-0x60] ;  /* 0xffffa00749087984 */ /* 0x001e280008000c00 */
[----:B------:R-:W1:Y:S04]  /*1470*/  LDS R75, [R74+-0x14] ;  /* 0xffffec004a4b7984 */ /* 0x000e680000000800 */
[----:B------:R-:W2:Y:S04]  /*1480*/  LDS.128 R12, [R73+UR7+-0x50] ;  /* 0xffffb007490c7984 */ /* 0x000ea80008000c00 */
[----:B------:R-:W-:Y:S04]  /*1490*/  LDS R72, [R74+-0x608] ;  /* 0xfff9f8004a487984 */ /* 0x000fe80000000800 */
[----:B------:R-:W3:Y:S04]  /*14a0*/  LDS.128 R16, [R73+UR7] ;  /* 0x0000000749107984 */ /* 0x000ee80008000c00 */
[----:B------:R-:W4:Y:S04]  /*14b0*/  LDS R71, [R74+-0x8] ;  /* 0xfffff8004a477984 */ /* 0x000f280000000800 */
[----:B------:R-:W5:Y:S04]  /*14c0*/  LDS R70, [R74+-0x610] ;  /* 0xfff9f0004a467984 */ /* 0x000f680000000800 */
[----:B------:R-:W5:Y:S04]  /*14d0*/  LDS R69, [R74+-0x10] ;  /* 0xfffff0004a457984 */ /* 0x000f680000000800 */
[----:B------:R-:W5:Y:S04]  /*14e0*/  LDS.128 R20, [R73+UR7+0x10] ;  /* 0x0000100749147984 */ /* 0x000f680008000c00 */
[----:B------:R-:W5:Y:S04]  /*14f0*/  LDS.128 R24, [R73+UR7+-0x30] ;  /* 0xffffd00749187984 */ /* 0x000f680008000c00 */
[----:B------:R-:W5:Y:S01]  /*1500*/  LDS.128 R28, [R73+UR7+0x30] ;  /* 0x00003007491c7984 */ /* 0x000f620008000c00 */
[----:B0-----:R-:W-:Y:S01]  /*1510*/  FFMA R45, R8, R76, R45 ;  /* 0x0000004c082d7223 */ /* 0x001fe2000000002d */
[C---:B------:R-:W-:Y:S01]  /*1520*/  FFMA R37, R76.reuse, R9, R47 ;  /* 0x000000094c257223 */ /* 0x040fe2000000002f */
[-C--:B------:R-:W-:Y:S01]  /*1530*/  FFMA R7, R76, R10.reuse, R7 ;  /* 0x0000000a4c077223 */ /* 0x080fe20000000007 */
[----:B------:R-:W0:Y:S01]  /*1540*/  LDS R68, [R74+-0x604] ;  /* 0xfff9fc004a447984 */ /* 0x000e220000000800 */
[----:B-1----:R-:W-:Y:S01]  /*1550*/  FFMA R8, R8, R75, R63 ;  /* 0x0000004b08087223 */ /* 0x002fe2000000003f */
[C---:B------:R-:W-:Y:S01]  /*1560*/  FFMA R61, R75.reuse, R10, R61 ;  /* 0x0000000a4b3d7223 */ /* 0x040fe2000000003d */
[C---:B------:R-:W-:Y:S01]  /*1570*/  FFMA R62, R75.reuse, R11, R62 ;  /* 0x0000000b4b3e7223 */ /* 0x040fe2000000003e */
[----:B------:R-:W1:Y:S01]  /*1580*/  LDS R67, [R74+-0x4] ;  /* 0xfffffc004a437984 */ /* 0x000e620000000800 */
[C---:B--2---:R-:W-:Y:S01]  /*1590*/  FFMA R33, R14.reuse, R76, R46 ;  /* 0x0000004c0e217223 */ /* 0x044fe2000000002e */
[----:B------:R-:W-:Y:S01]  /*15a0*/  FFMA R14, R14, R75, R66 ;  /* 0x0000004b0e0e7223 */ /* 0x000fe20000000042 */
[CC--:B------:R-:W-:Y:S01]  /*15b0*/  FFMA R47, R76.reuse, R15.reuse, R42 ;  /* 0x0000000f4c2f7223 */ /* 0x0c0fe2000000002a */
[----:B------:R-:W-:Y:S01]  /*15c0*/  FFMA R46, R75, R15, R43 ;  /* 0x0000000f4b2e7223 */ /* 0x000fe2000000002b */
[----:B------:R-:W-:Y:S01]  /*15d0*/  FFMA R3, R76, R11, R3 ;  /* 0x0000000b4c037223 */ /* 0x000fe20000000003 */
[----:B---3--:R-:W-:Y:S01]  /*15e0*/  FFMA R45, R16, R72, R45 ;  /* 0x00000048102d7223 */ /* 0x008fe2000000002d */
[----:B------:R-:W-:-:S02]  /*15f0*/  FFMA R7, R72, R18, R7 ;  /* 0x0000001248077223 */ /* 0x000fc40000000007 */
[----:B------:R-:W-:Y:S01]  /*1600*/  FFMA R3, R72, R19, R3 ;  /* 0x0000001348037223 */ /* 0x000fe20000000003 */
[----:B----4-:R-:W-:Y:S01]  /*1610*/  FFMA R16, R16, R71, R8 ;  /* 0x0000004710107223 */ /* 0x010fe20000000008 */
[----:B------:R-:W-:Y:S01]  /*1620*/  FFMA R8, R75, R9, R65 ;  /* 0x000000094b087223 */ /* 0x000fe20000000041 */
[C---:B------:R-:W-:Y:S01]  /*1630*/  FFMA R61, R71.reuse, R18, R61 ;  /* 0x00000012473d7223 */ /* 0x040fe2000000003d */
[C---:B------:R-:W-:Y:S01]  /*1640*/  FFMA R62, R71.reuse, R19, R62 ;  /* 0x00000013473e7223 */ /* 0x040fe2000000003e */
[C---:B-----5:R-:W-:Y:S01]  /*1650*/  FFMA R45, R70.reuse, R9, R45 ;  /* 0x00000009462d7223 */ /* 0x060fe2000000002d */
[----:B------:R-:W-:Y:S01]  /*1660*/  FFMA R8, R71, R17, R8 ;  /* 0x0000001147087223 */ /* 0x000fe20000000008 */
[C---:B------:R-:W-:Y:S01]  /*1670*/  FFMA R7, R70.reuse, R11, R7 ;  /* 0x0000000b46077223 */ /* 0x040fe20000000007 */
[----:B------:R-:W-:Y:S01]  /*1680*/  FFMA R3, R70, R12, R3 ;  /* 0x0000000c46037223 */ /* 0x000fe20000000003 */
[C---:B------:R-:W-:Y:S01]  /*1690*/  FFMA R16, R69.reuse, R9, R16 ;  /* 0x0000000945107223 */ /* 0x040fe20000000010 */
[C---:B------:R-:W-:Y:S01]  /*16a0*/  FFMA R8, R69.reuse, R10, R8 ;  /* 0x0000000a45087223 */ /* 0x040fe20000000008 */
[C---:B------:R-:W-:Y:S01]  /*16b0*/  FFMA R66, R69.reuse, R11, R61 ;  /* 0x0000000b45427223 */ /* 0x040fe2000000003d */
[C---:B------:R-:W-:Y:S01]  /*16c0*/  FFMA R62, R69.reuse, R12, R62 ;  /* 0x0000000c453e7223 */ /* 0x040fe2000000003e */
[C---:B------:R-:W-:Y:S01]  /*16d0*/  FFMA R14, R22.reuse, R71, R14 ;  /* 0x00000047160e7223 */ /* 0x040fe2000000000e */
[----:B------:R-:W-:Y:S01]  /*16e0*/  FFMA R9, R22, R72, R33 ;  /* 0x0000004816097223 */ /* 0x000fe20000000021 */
[----:B------:R-:W-:Y:S01]  /*16f0*/  FFMA R22, R72, R23, R47 ;  /* 0x0000001748167223 */ /* 0x000fe2000000002f */
[----:B------:R-:W2:Y:S01]  /*1700*/  LDS.128 R32, [R73+UR7+-0x20] ;  /* 0xffffe00749207984 */ /* 0x000ea20008000c00 */
[----:B------:R-:W-:Y:S01]  /*1710*/  FFMA R42, R69, R15, R14 ;  /* 0x0000000f452a7223 */ /* 0x000fe2000000000e */
[----:B------:R-:W-:Y:S01]  /*1720*/  FFMA R41, R24, R76, R41 ;  /* 0x0000004c18297223 */ /* 0x000fe20000000029 */
[----:B------:R-:W-:Y:S01]  /*1730*/  FFMA R14, R72, R17, R37 ;  /* 0x00000011480e7223 */ /* 0x000fe20000000025 */
[----:B------:R-:W-:Y:S01]  /*1740*/  FFMA R43, R70, R15, R9 ;  /* 0x0000000f462b7223 */ /* 0x000fe20000000009 */
[----:B------:R-:W3:Y:S01]  /*1750*/  LDS.128 R36, [R73+UR7+0x40] ;  /* 0x0000400749247984 */ /* 0x000ee20008000c00 */
[----:B------:R-:W-:Y:S01]  /*1760*/  FFMA R24, R24, R75, R64 ;  /* 0x0000004b18187223 */ /* 0x000fe20000000040 */
[----:B------:R-:W-:Y:S01]  /*1770*/  FFMA R41, R28, R72, R41 ;  /* 0x000000481c297223 */ /* 0x000fe20000000029 */
[----:B------:R-:W-:Y:S01]  /*1780*/  FFMA R65, R76, R25, R40 ;  /* 0x000000194c417223 */ /* 0x000fe20000000028 */
[C---:B0-----:R-:W-:Y:S01]  /*1790*/  FFMA R9, R68.reuse, R17, R45 ;  /* 0x0000001144097223 */ /* 0x041fe2000000002d */
[----:B------:R-:W-:Y:S01]  /*17a0*/  FFMA R15, R68, R23, R43 ;  /* 0x00000017440f7223 */ /* 0x000fe2000000002b */
[----:B------:R-:W-:Y:S01]  /*17b0*/  FFMA R64, R28, R71, R24 ;  /* 0x000000471c407223 */ /* 0x000fe20000000018 */
[----:B------:R-:W-:Y:S01]  /*17c0*/  FFMA R24, R75, R25, R44 ;  /* 0x000000194b187223 */ /* 0x000fe2000000002c */
[----:B-1----:R-:W-:Y:S01]  /*17d0*/  FFMA R17, R67, R17, R16 ;  /* 0x0000001143117223 */ /* 0x002fe20000000010 */
[-C--:B------:R-:W-:Y:S01]  /*17e0*/  FFMA R16, R71, R23.reuse, R46 ;  /* 0x0000001747107223 */ /* 0x080fe2000000002e */
[----:B------:R-:W-:Y:S01]  /*17f0*/  FFMA R23, R67, R23, R42 ;  /* 0x0000001743177223 */ /* 0x000fe2000000002a */
[-C--:B------:R-:W-:Y:S01]  /*1800*/  FFMA R63, R70, R25.reuse, R41 ;  /* 0x00000019463f7223 */ /* 0x080fe20000000029 */
[----:B------:R-:W0:Y:S01]  /*1810*/  LDS.128 R44, [R73+UR7+-0x10] ;  /* 0xfffff007492c7984 */ /* 0x000e220008000c00 */
[----:B------:R-:W-:Y:S01]  /*1820*/  FFMA R64, R69, R25, R64 ;  /* 0x0000001945407223 */ /* 0x000fe20000000040 */
[-C--:B------:R-:W-:Y:S01]  /*1830*/  FFMA R28, R72, R29.reuse, R65 ;  /* 0x0000001d481c7223 */ /* 0x080fe20000000041 */
[-C--:B------:R-:W-:Y:S01]  /*1840*/  FFMA R25, R68, R29.reuse, R63 ;  /* 0x0000001d44197223 */ /* 0x080fe2000000003f */
[----:B------:R-:W1:Y:S01]  /*1850*/  LDS.128 R40, [R73+UR7+-0x40] ;  /* 0xffffc00749287984 */ /* 0x000e620008000c00 */
[-C--:B------:R-:W-:Y:S01]  /*1860*/  FFMA R24, R71, R29.reuse, R24 ;  /* 0x0000001d47187223 */ /* 0x080fe20000000018 */
[----:B------:R-:W-:Y:S01]  /*1870*/  FFMA R29, R67, R29, R64 ;  /* 0x0000001d431d7223 */ /* 0x000fe20000000040 */
[C---:B------:R-:W-:Y:S01]  /*1880*/  FFMA R5, R76.reuse, R26, R5 ;  /* 0x0000001a4c057223 */ /* 0x040fe20000000005 */
[----:B------:R-:W-:Y:S01]  /*1890*/  FFMA R59, R76, R27, R59 ;  /* 0x0000001b4c3b7223 */ /* 0x000fe2000000003b */
[C---:B------:R-:W-:Y:S01]  /*18a0*/  FFMA R14, R70.reuse, R10, R14 ;  /* 0x0000000a460e7223 */ /* 0x040fe2000000000e */
[----:B------:R-:W-:Y:S01]  /*18b0*/  FFMA R28, R70, R26, R28 ;  /* 0x0000001a461c7223 */ /* 0x000fe2000000001c */
[C---:B------:R-:W-:Y:S01]  /*18c0*/  FFMA R5, R72.reuse, R30, R5 ;  /* 0x0000001e48057223 */ /* 0x040fe20000000005 */
[----:B------:R-:W-:Y:S01]  /*18d0*/  FFMA R59, R72, R31, R59 ;  /* 0x0000001f483b7223 */ /* 0x000fe2000000003b */
[----:B------:R-:W-:Y:S01]  /*18e0*/  FFMA R24, R69, R26, R24 ;  /* 0x0000001a45187223 */ /* 0x000fe20000000018 */
[----:B------:R-:W4:Y:S01]  /*18f0*/  LDS R61, [R74+-0x60c] ;  /* 0xfff9f4004a3d7984 */ /* 0x000f220000000800 */
[----:B------:R-:W-:Y:S01]  /*1900*/  FFMA R5, R70, R27, R5 ;  /* 0x0000001b46057223 */ /* 0x000fe20000000005 */
[C---:B------:R-:W-:Y:S01]  /*1910*/  FFMA R14, R68.reuse, R18, R14 ;  /* 0x00000012440e7223 */ /* 0x040fe2000000000e */
[C---:B------:R-:W-:Y:S01]  /*1920*/  FFMA R7, R68.reuse, R19, R7 ;  /* 0x0000001344077223 */ /* 0x040fe20000000007 */
[C---:B------:R-:W-:Y:S01]  /*1930*/  FFMA R3, R68.reuse, R20, R3 ;  /* 0x0000001444037223 */ /* 0x040fe20000000003 */
[C---:B------:R-:W-:Y:S01]  /*1940*/  FFMA R28, R68.reuse, R30, R28 ;  /* 0x0000001e441c7223 */ /* 0x040fe2000000001c */
[----:B------:R-:W-:Y:S01]  /*1950*/  FFMA R5, R68, R31, R5 ;  /* 0x0000001f44057223 */ /* 0x000fe20000000005 */
[C---:B------:R-:W-:Y:S01]  /*1960*/  FFMA R66, R67.reuse, R19, R66 ;  /* 0x0000001343427223 */ /* 0x040fe20000000042 */
[C---:B------:R-:W-:Y:S01]  /*1970*/  FFMA R62, R67.reuse, R20, R62 ;  /* 0x00000014433e7223 */ /* 0x040fe2000000003e */
[C---:B--2---:R-:W-:Y:S01]  /*1980*/  FFMA R57, R34.reuse, R76, R57 ;  /* 0x0000004c22397223 */ /* 0x044fe20000000039 */
[----:B------:R-:W-:Y:S01]  /*1990*/  FFMA R34, R34, R75, R52 ;  /* 0x0000004b22227223 */ /* 0x000fe20000000034 */
[----:B------:R-:W-:Y:S01]  /*19a0*/  FFMA R59, R70, R32, R59 ;  /* 0x00000020463b7223 */ /* 0x000fe2000000003b */
[----:B------:R-:W-:Y:S01]  /*19b0*/  FFMA R24, R67, R30, R24 ;  /* 0x0000001e43187223 */ /* 0x000fe20000000018 */
[C---:B---3--:R-:W-:Y:S01]  /*19c0*/  FFMA R63, R38.reuse, R72, R57 ;  /* 0x00000048263f7223 */ /* 0x048fe20000000039 */
[----:B------:R-:W-:Y:S01]  /*19d0*/  FFMA R38, R38, R71, R34 ;  /* 0x0000004726267223 */ /* 0x000fe20000000022 */
[-C--:B------:R-:W-:Y:S01]  /*19e0*/  FFMA R57, R76, R35.reuse, R56 ;  /* 0x000000234c397223 */ /* 0x080fe20000000038 */
[-C--:B------:R-:W-:Y:S01]  /*19f0*/  FFMA R34, R75, R35.reuse, R53 ;  /* 0x000000234b227223 */ /* 0x080fe20000000035 */
[-C--:B------:R-:W-:Y:S01]  /*1a00*/  FFMA R63, R70, R35.reuse, R63 ;  /* 0x00000023463f7223 */ /* 0x080fe2000000003f */
[----:B------:R-:W-:Y:S01]  /*1a10*/  FFMA R52, R69, R35, R38 ;  /* 0x0000002345347223 */ /* 0x000fe20000000026 */
[-C--:B------:R-:W-:Y:S01]  /*1a20*/  FFMA R38, R72, R39.reuse, R57 ;  /* 0x0000002748267223 */ /* 0x080fe20000000039 */
[-C--:B------:R-:W-:Y:S01]  /*1a30*/  FFMA R34, R71, R39.reuse, R34 ;  /* 0x0000002747227223 */ /* 0x080fe20000000022 */
[----:B------:R-:W-:Y:S01]  /*1a40*/  FFMA R35, R68, R39, R63 ;  /* 0x0000002744237223 */ /* 0x000fe2000000003f */
[C---:B------:R-:W-:Y:S01]  /*1a50*/  FFMA R56, R75.reuse, R26, R48 ;  /* 0x0000001a4b387223 */ /* 0x040fe20000000030 */
[----:B------:R-:W-:Y:S01]  /*1a60*/  FFMA R57, R75, R27, R49 ;  /* 0x0000001b4b397223 */ /* 0x000fe20000000031 */
[----:B------:R-:W-:Y:S01]  /*1a70*/  FFMA R39, R67, R39, R52 ;  /* 0x0000002743277223 */ /* 0x000fe20000000034 */
[C---:B0-----:R-:W-:Y:S01]  /*1a80*/  FFMA R65, R44.reuse, R75, R54 ;  /* 0x0000004b2c417223 */ /* 0x041fe20000000036 */
[----:B------:R-:W-:Y:S01]  /*1a90*/  FFMA R4, R44, R76, R4 ;  /* 0x0000004c2c047223 */ /* 0x000fe20000000004 */
[----:B------:R-:W-:Y:S01]  /*1aa0*/  FFMA R60, R76, R45, R60 ;  /* 0x0000002d4c3c7223 */ /* 0x000fe2000000003c */
[----:B------:R-:W-:Y:S01]  /*1ab0*/  FFMA R56, R71, R30, R56 ;  /* 0x0000001e47387223 */ /* 0x000fe20000000038 */
[C---:B-1----:R-:W-:Y:S01]  /*1ac0*/  FFMA R63, R40.reuse, R75, R50 ;  /* 0x0000004b283f7223 */ /* 0x042fe20000000032 */
[C---:B------:R-:W-:Y:S01]  /*1ad0*/  FFMA R64, R75.reuse, R41, R51 ;  /* 0x000000294b407223 */ /* 0x040fe20000000033 */
[----:B------:R-:W-:Y:S01]  /*1ae0*/  FFMA R75, R75, R45, R55 ;  /* 0x0000002d4b4b7223 */ /* 0x000fe20000000037 */
[----:B------:R-:W0:Y:S01]  /*1af0*/  LDS.128 R48, [R73+UR7+0x20] ;  /* 0x0000200749307984 */ /* 0x000e220008000c00 */
[----:B------:R-:W-:Y:S01]  /*1b00*/  FFMA R6, R40, R76, R6 ;  /* 0x0000004c28067223 */ /* 0x000fe20000000006 */
[----:B------:R-:W-:Y:S01]  /*1b10*/  FFMA R2, R76, R41, R2 ;  /* 0x000000294c027223 */ /* 0x000fe20000000002 */
[----:B------:R-:W-:Y:S01]  /*1b20*/  FFMA R57, R71, R31, R57 ;  /* 0x0000001f47397223 */ /* 0x000fe20000000039 */
[----:B------:R1:W2:Y:S01]  /*1b30*/  LDS.128 R52, [R73+UR7+0x50] ;  /* 0x0000500749347984 */ /* 0x0002a20008000c00 */
[-C--:B------:R-:W-:Y:S01]  /*1b40*/  FFMA R22, R40, R70.reuse, R22 ;  /* 0x0000004628167223 */ /* 0x080fe20000000016 */
[----:B------:R-:W-:Y:S01]  /*1b50*/  FFMA R38, R44, R70, R38 ;  /* 0x000000462c267223 */ /* 0x000fe20000000026 */
[C---:B------:R-:W-:Y:S01]  /*1b60*/  FFMA R56, R69.reuse, R27, R56 ;  /* 0x0000001b45387223 */ /* 0x040fe20000000038 */
[----:B------:R-:W-:Y:S01]  /*1b70*/  FFMA R57, R69, R32, R57 ;  /* 0x0000002045397223 */ /* 0x000fe20000000039 */
[-C--:B------:R-:W-:Y:S01]  /*1b80*/  FFMA R16, R40, R69.reuse, R16 ;  /* 0x0000004528107223 */ /* 0x080fe20000000010 */
[----:B------:R-:W-:Y:S01]  /*1b90*/  FFMA R34, R44, R69, R34 ;  /* 0x000000452c227223 */ /* 0x000fe20000000022 */
[-C--:B------:R-:W-:Y:S01]  /*1ba0*/  FFMA R59, R68, R36.reuse, R59 ;  /* 0x00000024443b7223 */ /* 0x080fe2000000003b */
[----:B-1----:R-:W-:Y:S01]  /*1bb0*/  IADD3 R73, PT, PT, R73, 0xc0, RZ ;  /* 0x000000c049497810 */ /* 0x002fe20007ffe0ff */
[C---:B------:R-:W-:Y:S01]  /*1bc0*/  FFMA R56, R67.reuse, R31, R56 ;  /* 0x0000001f43387223 */ /* 0x040fe20000000038 */
[----:B------:R-:W-:Y:S01]  /*1bd0*/  FFMA R57, R67, R36, R57 ;  /* 0x0000002443397223 */ /* 0x000fe20000000039 */
[----:B----4-:R-:W-:Y:S01]  /*1be0*/  FFMA R9, R61, R10, R9 ;  /* 0x0000000a3d097223 */ /* 0x010fe20000000009 */
[----:B------:R-:W-:Y:S01]  /*1bf0*/  ISETP.NE.AND P0, PT, R73, 0x660, PT ;  /* 0x000006604900780c */ /* 0x000fe20003f05270 */
[C---:B------:R-:W-:Y:S01]  /*1c00*/  FFMA R14, R61.reuse, R11, R14 ;  /* 0x0000000b3d0e7223 */ /* 0x040fe2000000000e */
[C---:B------:R-:W-:Y:S01]  /*1c10*/  FFMA R7, R61.reuse, R12, R7 ;  /* 0x0000000c3d077223 */ /* 0x040fe20000000007 */
[C---:B------:R-:W-:Y:S01]  /*1c20*/  FFMA R3, R61.reuse, R13, R3 ;  /* 0x0000000d3d037223 */ /* 0x040fe20000000003 */
[----:B------:R-:W-:Y:S01]  /*1c30*/  FFMA R15, R40, R61, R15 ;  /* 0x0000003d280f7223 */ /* 0x000fe2000000000f */
[C---:B------:R-:W-:Y:S01]  /*1c40*/  FFMA R25, R61.reuse, R26, R25 ;  /* 0x0000001a3d197223 */ /* 0x040fe20000000019 */
[C---:B------:R-:W-:Y:S01]  /*1c50*/  FFMA R28, R61.reuse, R27, R28 ;  /* 0x0000001b3d1c7223 */ /* 0x040fe2000000001c */
[C---:B------:R-:W-:Y:S01]  /*1c60*/  FFMA R5, R61.reuse, R32, R5 ;  /* 0x000000203d057223 */ /* 0x040fe20000000005 */
[----:B------:R-:W-:Y:S01]  /*1c70*/  FFMA R59, R61, R33, R59 ;  /* 0x000000213d3b7223 */ /* 0x000fe2000000003b */
[----:B------:R-:W-:Y:S01]  /*1c80*/  FFMA R35, R44, R61, R35 ;  /* 0x0000003d2c237223 */ /* 0x000fe20000000023 */
[-C--:B0-----:R-:W-:Y:S01]  /*1c90*/  FFMA R6, R48, R72.reuse, R6 ;  /* 0x0000004830067223 */ /* 0x081fe20000000006 */
[----:B------:R-:W-:Y:S01]  /*1ca0*/  FFMA R2, R72, R49, R2 ;  /* 0x0000003148027223 */ /* 0x000fe20000000002 */
[----:B------:R-:W-:Y:S01]  /*1cb0*/  FFMA R63, R48, R71, R63 ;  /* 0x00000047303f7223 */ /* 0x000fe2000000003f */
[C---:B------:R-:W-:Y:S01]  /*1cc0*/  FFMA R64, R71.reuse, R49, R64 ;  /* 0x0000003147407223 */ /* 0x040fe20000000040 */
[----:B--2---:R-:W-:Y:S01]  /*1cd0*/  FFMA R4, R52, R72, R4 ;  /* 0x0000004834047223 */ /* 0x004fe20000000004 */
[----:B------:R-:W-:Y:S01]  /*1ce0*/  FFMA R60, R72, R53, R60 ;  /* 0x00000035483c7223 */ /* 0x000fe2000000003c */
[----:B------:R-:W-:Y:S01]  /*1cf0*/  FFMA R65, R52, R71, R65 ;  /* 0x0000004734417223 */ /* 0x000fe20000000041 */
[----:B------:R-:W-:Y:S01]  /*1d00*/  FFMA R75, R71, R53, R75 ;  /* 0x00000035474b7223 */ /* 0x000fe2000000004b */
        /* <DEDUP_REMOVED lines=9> */
[----:B------:R-:W0:Y:S01]  /*1da0*/  LDS R69, [R74+-0xc] ;  /* 0xfffff4004a457984 */ /* 0x000e220000000800 */
[C---:B------:R-:W-:Y:S01]  /*1db0*/  FFMA R6, R68.reuse, R49, R6 ;  /* 0x0000003144067223 */ /* 0x040fe20000000006 */
[----:B------:R-:W-:Y:S01]  /*1dc0*/  FFMA R2, R68, R50, R2 ;  /* 0x0000003244027223 */ /* 0x000fe20000000002 */
[----:B------:R-:W-:Y:S01]  /*1dd0*/  FFMA R38, R52, R68, R38 ;  /* 0x0000004434267223 */ /* 0x000fe20000000026 */
[C---:B------:R-:W-:Y:S01]  /*1de0*/  FFMA R4, R68.reuse, R53, R4 ;  /* 0x0000003544047223 */ /* 0x040fe20000000004 */
[----:B------:R-:W-:Y:S01]  /*1df0*/  FFMA R68, R68, R54, R60 ;  /* 0x0000003644447223 */ /* 0x000fe2000000003c */
[C---:B------:R-:W-:Y:S01]  /*1e00*/  FFMA R70, R67.reuse, R18, R8 ;  /* 0x0000001243467223 */ /* 0x040fe20000000008 */
[----:B------:R-:W1:Y:S01]  /*1e10*/  LDS R60, [R74+-0x600] ;  /* 0xfffa00004a3c7984 */ /* 0x000e620000000800 */
[----:B------:R-:W-:Y:S01]  /*1e20*/  FFMA R16, R48, R67, R16 ;  /* 0x0000004330107223 */ /* 0x000fe20000000010 */
[C---:B------:R-:W-:Y:S01]  /*1e30*/  FFMA R64, R67.reuse, R50, R64 ;  /* 0x0000003243407223 */ /* 0x040fe20000000040 */
[C---:B------:R-:W-:Y:S01]  /*1e40*/  FFMA R63, R67.reuse, R49, R63 ;  /* 0x00000031433f7223 */ /* 0x040fe2000000003f */
[----:B------:R2:W3:Y:S01]  /*1e50*/  LDS R8, [R74] ;  /* 0x000000004a087984 */ /* 0x0004e20000000800 */
        /* <DEDUP_REMOVED lines=9> */
[----:B--2---:R-:W-:Y:S01]  /*1ef0*/  IADD3 R74, PT, PT, R74, 0x18, RZ ;  /* 0x000000184a4a7810 */ /* 0x004fe20007ffe0ff */
[C---:B0-----:R-:W-:Y:S01]  /*1f00*/  FFMA R66, R69.reuse, R12, R66 ;  /* 0x0000000c45427223 */ /* 0x041fe20000000042 */
[C---:B------:R-:W-:Y:S01]  /*1f10*/  FFMA R17, R69.reuse, R10, R17 ;  /* 0x0000000a45117223 */ /* 0x040fe20000000011 */
[C---:B------:R-:W-:Y:S01]  /*1f20*/  FFMA R70, R69.reuse, R11, R70 ;  /* 0x0000000b45467223 */ /* 0x040fe20000000046 */
[----:B------:R-:W-:Y:S01]  /*1f30*/  FFMA R23, R40, R69, R23 ;  /* 0x0000004528177223 */ /* 0x000fe20000000017 */
[C---:B------:R-:W-:Y:S01]  /*1f40*/  FFMA R16, R69.reuse, R41, R16 ;  /* 0x0000002945107223 */ /* 0x040fe20000000010 */
[C---:B------:R-:W-:Y:S01]  /*1f50*/  FFMA R64, R69.reuse, R43, R64 ;  /* 0x0000002b45407223 */ /* 0x040fe20000000040 */
[C---:B------:R-:W-:Y:S01]  /*1f60*/  FFMA R62, R69.reuse, R13, R62 ;  /* 0x0000000d453e7223 */ /* 0x040fe2000000003e */
[C---:B------:R-:W-:Y:S01]  /*1f70*/  FFMA R10, R69.reuse, R42, R63 ;  /* 0x0000002a450a7223 */ /* 0x040fe2000000003f */
[C---:B------:R-:W-:Y:S01]  /*1f80*/  FFMA R29, R69.reuse, R26, R29 ;  /* 0x0000001a451d7223 */ /* 0x040fe2000000001d */
[C---:B------:R-:W-:Y:S01]  /*1f90*/  FFMA R24, R69.reuse, R27, R24 ;  /* 0x0000001b45187223 */ /* 0x040fe20000000018 */
[C---:B------:R-:W-:Y:S01]  /*1fa0*/  FFMA R32, R69.reuse, R32, R56 ;  /* 0x0000002045207223 */ /* 0x040fe20000000038 */
[C---:B------:R-:W-:Y:S01]  /*1fb0*/  FFMA R33, R69.reuse, R33, R57 ;  /* 0x0000002145217223 */ /* 0x040fe20000000039 */
[----:B------:R-:W-:Y:S01]  /*1fc0*/  FFMA R39, R44, R69, R39 ;  /* 0x000000452c277223 */ /* 0x000fe20000000027 */
[C---:B------:R-:W-:Y:S01]  /*1fd0*/  FFMA R34, R69.reuse, R45, R34 ;  /* 0x0000002d45227223 */ /* 0x040fe20000000022 */
[C---:B------:R-:W-:Y:S01]  /*1fe0*/  FFMA R11, R69.reuse, R46, R65 ;  /* 0x0000002e450b7223 */ /* 0x040fe20000000041 */
[----:B------:R-:W-:Y:S01]  /*1ff0*/  FFMA R75, R69, R47, R75 ;  /* 0x0000002f454b7223 */ /* 0x000fe2000000004b */
[C---:B-1----:R-:W-:Y:S01]  /*2000*/  FFMA R45, R60.reuse, R18, R9 ;  /* 0x000000123c2d7223 */ /* 0x042fe20000000009 */
[C---:B------:R-:W-:Y:S01]  /*2010*/  FFMA R47, R60.reuse, R19, R14 ;  /* 0x000000133c2f7223 */ /* 0x040fe2000000000e */
[C---:B------:R-:W-:Y:S01]  /*2020*/  FFMA R7, R60.reuse, R20, R7 ;  /* 0x000000143c077223 */ /* 0x040fe20000000007 */
[----:B------:R-:W-:Y:S01]  /*2030*/  FFMA R3, R60, R21, R3 ;  /* 0x000000153c037223 */ /* 0x000fe20000000003 */
[----:B------:R-:W-:Y:S01]  /*2040*/  FFMA R46, R48, R60, R15 ;  /* 0x0000003c302e7223 */ /* 0x000fe2000000000f */
[C---:B------:R-:W-:Y:S01]  /*2050*/  FFMA R42, R60.reuse, R49, R22 ;  /* 0x000000313c2a7223 */ /* 0x040fe20000000016 */
[C---:B------:R-:W-:Y:S01]  /*2060*/  FFMA R6, R60.reuse, R50, R6 ;  /* 0x000000323c067223 */ /* 0x040fe20000000006 */
[C---:B------:R-:W-:Y:S01]  /*2070*/  FFMA R2, R60.reuse, R51, R2 ;  /* 0x000000333c027223 */ /* 0x040fe20000000002 */
[C---:B------:R-:W-:Y:S01]  /*2080*/  FFMA R41, R60.reuse, R30, R25 ;  /* 0x0000001e3c297223 */ /* 0x040fe20000000019 */
[C---:B------:R-:W-:Y:S01]  /*2090*/  FFMA R40, R60.reuse, R31, R28 ;  /* 0x0000001f3c287223 */ /* 0x040fe2000000001c */
[C---:B------:R-:W-:Y:S01]  /*20a0*/  FFMA R5, R60.reuse, R36, R5 ;  /* 0x000000243c057223 */ /* 0x040fe20000000005 */
[----:B------:R-:W-:Y:S01]  /*20b0*/  FFMA R59, R60, R37, R59 ;  /* 0x000000253c3b7223 */ /* 0x000fe2000000003b */
[----:B------:R-:W-:Y:S01]  /*20c0*/  FFMA R57, R52, R60, R35 ;  /* 0x0000003c34397223 */ /* 0x000fe20000000023 */
[C---:B------:R-:W-:Y:S01]  /*20d0*/  FFMA R56, R60.reuse, R53, R38 ;  /* 0x000000353c387223 */ /* 0x040fe20000000026 */
[----:B------:R-:W-:Y:S01]  /*20e0*/  FFMA R4, R60, R54, R4 ;  /* 0x000000363c047223 */ /* 0x000fe20000000004 */
[----:B---3--:R-:W-:Y:S01]  /*20f0*/  FFMA R61, R8, R20, R66 ;  /* 0x00000014083d7223 */ /* 0x008fe20000000042 */
        /* <DEDUP_REMOVED lines=14> */
[C---:B------:R-:W-:Y:S01]  /*21e0*/  FFMA R54, R8.reuse, R54, R11 ;  /* 0x0000003608367223 */ /* 0x040fe2000000000b */
[----:B------:R-:W-:Y:S01]  /*21f0*/  FFMA R55, R8, R55, R75 ;  /* 0x0000003708377223 */ /* 0x000fe2000000004b */
[----:B------:R-:W-:Y:S06]  /*2200*/  @P0 BRA `(.L_x_0) ;  /* 0xfffffff000900947 */ /* 0x000fec000383ffff */
[----:B------:R-:W-:-:S04]  /*2210*/  UIADD3 UR5, UPT, UPT, UR5, 0x1, URZ ;  /* 0x0000000105057890 */ /* 0x000fc8000fffe0ff */
[----:B------:R-:W-:-:S09]  /*2220*/  UISETP.NE.AND UP0, UPT, UR5, 0x3, UPT ;  /* 0x000000030500788c */ /* 0x000fd2000bf05270 */
[----:B------:R-:W-:Y:S05]  /*2230*/  BRA.U UP0, `(.L_x_1) ;  /* 0xffffffdd00dc7547 */ /* 0x000fea000b83ffff */
[----:B------:R-:W-:-:S04]  /*2240*/  UIADD3 UR4, UPT, UPT, UR4, 0x1, URZ ;  /* 0x0000000104047890 */ /* 0x000fc8000fffe0ff */
[----:B------:R-:W-:-:S09]  /*2250*/  UISETP.NE.AND UP0, UPT, UR4, 0x4, UPT ;  /* 0x000000040400788c */ /* 0x000fd2000bf05270 */
[----:B------:R-:W-:Y:S05]  /*2260*/  BRA.U UP0, `(.L_x_2) ;  /* 0xffffffdd00cc7547 */ /* 0x000fea000b83ffff */
[----:B------:R-:W0:Y:S01]  /*2270*/  S2R R13, SR_TID.Z ;  /* 0x00000000000d7919 */ /* 0x000e220000002300 */
[----:B------:R-:W1:Y:S01]  /*2280*/  LDC.64 R8, c[0x0][0x390] ;  /* 0x0000e400ff087b82 */ /* 0x000e620000000a00 */
[----:B------:R-:W2:Y:S01]  /*2290*/  S2R R11, SR_CTAID.X ;  /* 0x00000000000b7919 */ /* 0x000ea20000002500 */
[----:B0-----:R-:W-:Y:S01]  /*22a0*/  LEA R58, R58, R13, 0x4 ;  /* 0x0000000d3a3a7211 */ /* 0x001fe200078e20ff */
[----:B------:R-:W-:-:S05]  /*22b0*/  HFMA2 R13, -RZ, RZ, 0, 8.3446502685546875e-07 ;  /* 0x0000000eff0d7431 */ /* 0x000fca00000001ff */
[----:B------:R-:W-:-:S04]  /*22c0*/  IMAD R58, R58, R13, UR12 ;  /* 0x0000000c3a3a7e24 */ /* 0x000fc8000f8e020d */
[----:B--2---:R-:W-:-:S05]  /*22d0*/  IMAD R11, R58, 0x38, R11 ;  /* 0x000000383a0b7824 */ /* 0x004fca00078e020b */
[----:B------:R-:W-:-:S05]  /*22e0*/  SHF.L.U32 R11, R11, 0x2, RZ ;  /* 0x000000020b0b7819 */ /* 0x000fca00000006ff */
[----:B-1----:R-:W-:-:S05]  /*22f0*/  IMAD.WIDE.U32 R8, R11, 0x4, R8 ;  /* 0x000000040b087825 */ /* 0x002fca00078e0008 */
[----:B------:R-:W-:Y:S04]  /*2300*/  STG.E desc[UR10][R8.64], R45 ;  /* 0x0000002d08007986 */ /* 0x000fe8000c10190a */
        /* <DEDUP_REMOVED lines=30> */
[----:B------:R-:W-:Y:S01]  /*24f0*/  STG.E desc[UR10][R8.64+0x18aac], R55 ;  /* 0x018aac3708007986 */ /* 0x000fe2000c10190a */
[----:B------:R-:W-:Y:S05]  /*2500*/  EXIT ;  /* 0x000000000000794d */ /* 0x000fea0003800000 */
.L_x_3:
[----:B------:R-:W-:-:S00]  /*2510*/  BRA `(.L_x_3) ;  /* 0xfffffffc00fc7947 */ /* 0x000fc0000383ffff */
[----:B------:R-:W-:-:S00]  /*2520*/  NOP ;  /* 0x0000000000007918 */ /* 0x000fc00000000000 */
        /* <DEDUP_REMOVED lines=13> */
.L_x_4:


//--------------------- .nv.shared.default_function_kernel0 --------------------------
	.section	.nv.shared.default_function_kernel0,"aw",@nobits
	.sectionflags	@""
	.align	4
.nv.shared.default_function_kernel0:
	.zero		5632


//--------------------- .nv.shared.reserved.0     --------------------------
	.section	.nv.shared.reserved.0,"aw",@nobits
	.weak		__nv_reservedSMEM_offset_0_alias
	.size		__nv_reservedSMEM_offset_0_alias, 0, 64
	.other		__nv_reservedSMEM_offset_0_alias,@"STO_CUDA_RESERVED_SHARED STV_DEFAULT"
__nv_reservedSMEM_offset_0_alias:
	.zero		0
	.zero		64


//--------------------- .nv.constant0.default_function_kernel0 --------------------------
	.section	.nv.constant0.default_function_kernel0,"a",@progbits
	.sectionflags	@""
	.align	4
.nv.constant0.default_function_kernel0:
	.zero		920


//--------------------- SYMBOLS --------------------------

	.type		.nv.reservedSmem.offset0,@object
	.size		.nv.reservedSmem.offset0,0x4
	.type		.nv.reservedSmem.cap,@object
	.size		.nv.reservedSmem.cap,0x4
